//
// Generated by NVIDIA NVVM Compiler
//
// Compiler Build ID: CL-36424714
// Cuda compilation tools, release 13.0, V13.0.88
// Based on NVVM 20.0.0
//

.version 9.0
.target sm_100
.address_size 64

	// .globl	_Z5normAPKdS0_PdmS1_mimjj
.global .align 1 .b8 _ZN34_INTERNAL_4a208e4d_4_k_cu_1cbdc2134cuda3std3__45__cpo5beginE[1];
.global .align 1 .b8 _ZN34_INTERNAL_4a208e4d_4_k_cu_1cbdc2134cuda3std3__45__cpo3endE[1];
.global .align 1 .b8 _ZN34_INTERNAL_4a208e4d_4_k_cu_1cbdc2134cuda3std3__45__cpo6cbeginE[1];
.global .align 1 .b8 _ZN34_INTERNAL_4a208e4d_4_k_cu_1cbdc2134cuda3std3__45__cpo4cendE[1];
.global .align 1 .b8 _ZN34_INTERNAL_4a208e4d_4_k_cu_1cbdc2134cuda3std3__45__cpo6rbeginE[1];
.global .align 1 .b8 _ZN34_INTERNAL_4a208e4d_4_k_cu_1cbdc2134cuda3std3__45__cpo4rendE[1];
.global .align 1 .b8 _ZN34_INTERNAL_4a208e4d_4_k_cu_1cbdc2134cuda3std3__45__cpo7crbeginE[1];
.global .align 1 .b8 _ZN34_INTERNAL_4a208e4d_4_k_cu_1cbdc2134cuda3std3__45__cpo5crendE[1];
.global .align 1 .b8 _ZN34_INTERNAL_4a208e4d_4_k_cu_1cbdc2134cuda3std3__436_GLOBAL__N__4a208e4d_4_k_cu_1cbdc2136ignoreE[1];
.global .align 1 .b8 _ZN34_INTERNAL_4a208e4d_4_k_cu_1cbdc2134cuda3std3__419piecewise_constructE[1];
.global .align 1 .b8 _ZN34_INTERNAL_4a208e4d_4_k_cu_1cbdc2134cuda3std3__48in_placeE[1];
.global .align 1 .b8 _ZN34_INTERNAL_4a208e4d_4_k_cu_1cbdc2134cuda3std3__420unreachable_sentinelE[1];
.global .align 1 .b8 _ZN34_INTERNAL_4a208e4d_4_k_cu_1cbdc2134cuda3std3__47nulloptE[1];
.global .align 1 .b8 _ZN34_INTERNAL_4a208e4d_4_k_cu_1cbdc2134cuda3std3__48unexpectE[1];
.global .align 1 .b8 _ZN34_INTERNAL_4a208e4d_4_k_cu_1cbdc2134cuda3std6ranges3__45__cpo4swapE[1];
.global .align 1 .b8 _ZN34_INTERNAL_4a208e4d_4_k_cu_1cbdc2134cuda3std6ranges3__45__cpo9iter_moveE[1];
.global .align 1 .b8 _ZN34_INTERNAL_4a208e4d_4_k_cu_1cbdc2134cuda3std6ranges3__45__cpo5beginE[1];
.global .align 1 .b8 _ZN34_INTERNAL_4a208e4d_4_k_cu_1cbdc2134cuda3std6ranges3__45__cpo3endE[1];
.global .align 1 .b8 _ZN34_INTERNAL_4a208e4d_4_k_cu_1cbdc2134cuda3std6ranges3__45__cpo6cbeginE[1];
.global .align 1 .b8 _ZN34_INTERNAL_4a208e4d_4_k_cu_1cbdc2134cuda3std6ranges3__45__cpo4cendE[1];
.global .align 1 .b8 _ZN34_INTERNAL_4a208e4d_4_k_cu_1cbdc2134cuda3std6ranges3__45__cpo7advanceE[1];
.global .align 1 .b8 _ZN34_INTERNAL_4a208e4d_4_k_cu_1cbdc2134cuda3std6ranges3__45__cpo9iter_swapE[1];
.global .align 1 .b8 _ZN34_INTERNAL_4a208e4d_4_k_cu_1cbdc2134cuda3std6ranges3__45__cpo4nextE[1];
.global .align 1 .b8 _ZN34_INTERNAL_4a208e4d_4_k_cu_1cbdc2134cuda3std6ranges3__45__cpo4prevE[1];
.global .align 1 .b8 _ZN34_INTERNAL_4a208e4d_4_k_cu_1cbdc2134cuda3std6ranges3__45__cpo4dataE[1];
.global .align 1 .b8 _ZN34_INTERNAL_4a208e4d_4_k_cu_1cbdc2134cuda3std6ranges3__45__cpo5cdataE[1];
.global .align 1 .b8 _ZN34_INTERNAL_4a208e4d_4_k_cu_1cbdc2134cuda3std6ranges3__45__cpo4sizeE[1];
.global .align 1 .b8 _ZN34_INTERNAL_4a208e4d_4_k_cu_1cbdc2134cuda3std6ranges3__45__cpo5ssizeE[1];
.global .align 1 .b8 _ZN34_INTERNAL_4a208e4d_4_k_cu_1cbdc2134cuda3std6ranges3__45__cpo8distanceE[1];
.global .align 1 .b8 _ZN34_INTERNAL_4a208e4d_4_k_cu_1cbdc2136thrust24THRUST_300001_SM_1000_NS8cuda_cub3parE[1];
.global .align 1 .b8 _ZN34_INTERNAL_4a208e4d_4_k_cu_1cbdc2136thrust24THRUST_300001_SM_1000_NS8cuda_cub10par_nosyncE[1];
.global .align 1 .b8 _ZN34_INTERNAL_4a208e4d_4_k_cu_1cbdc2136thrust24THRUST_300001_SM_1000_NS6system6detail10sequential3seqE[1];
.global .align 1 .b8 _ZN34_INTERNAL_4a208e4d_4_k_cu_1cbdc2136thrust24THRUST_300001_SM_1000_NS12placeholders2_1E[1];
.global .align 1 .b8 _ZN34_INTERNAL_4a208e4d_4_k_cu_1cbdc2136thrust24THRUST_300001_SM_1000_NS12placeholders2_2E[1];
.global .align 1 .b8 _ZN34_INTERNAL_4a208e4d_4_k_cu_1cbdc2136thrust24THRUST_300001_SM_1000_NS12placeholders2_3E[1];
.global .align 1 .b8 _ZN34_INTERNAL_4a208e4d_4_k_cu_1cbdc2136thrust24THRUST_300001_SM_1000_NS12placeholders2_4E[1];
.global .align 1 .b8 _ZN34_INTERNAL_4a208e4d_4_k_cu_1cbdc2136thrust24THRUST_300001_SM_1000_NS12placeholders2_5E[1];
.global .align 1 .b8 _ZN34_INTERNAL_4a208e4d_4_k_cu_1cbdc2136thrust24THRUST_300001_SM_1000_NS12placeholders2_6E[1];
.global .align 1 .b8 _ZN34_INTERNAL_4a208e4d_4_k_cu_1cbdc2136thrust24THRUST_300001_SM_1000_NS12placeholders2_7E[1];
.global .align 1 .b8 _ZN34_INTERNAL_4a208e4d_4_k_cu_1cbdc2136thrust24THRUST_300001_SM_1000_NS12placeholders2_8E[1];
.global .align 1 .b8 _ZN34_INTERNAL_4a208e4d_4_k_cu_1cbdc2136thrust24THRUST_300001_SM_1000_NS12placeholders2_9E[1];
.global .align 1 .b8 _ZN34_INTERNAL_4a208e4d_4_k_cu_1cbdc2136thrust24THRUST_300001_SM_1000_NS12placeholders3_10E[1];
.global .align 1 .b8 _ZN34_INTERNAL_4a208e4d_4_k_cu_1cbdc2136thrust24THRUST_300001_SM_1000_NS3seqE[1];
.extern .shared .align 16 .b8 sharedRes[];

.visible .entry _Z5normAPKdS0_PdmS1_mimjj(
	.param .u64 .ptr .align 1 _Z5normAPKdS0_PdmS1_mimjj_param_0,
	.param .u64 .ptr .align 1 _Z5normAPKdS0_PdmS1_mimjj_param_1,
	.param .u64 .ptr .align 1 _Z5normAPKdS0_PdmS1_mimjj_param_2,
	.param .u64 _Z5normAPKdS0_PdmS1_mimjj_param_3,
	.param .u64 .ptr .align 1 _Z5normAPKdS0_PdmS1_mimjj_param_4,
	.param .u64 _Z5normAPKdS0_PdmS1_mimjj_param_5,
	.param .u32 _Z5normAPKdS0_PdmS1_mimjj_param_6,
	.param .u64 _Z5normAPKdS0_PdmS1_mimjj_param_7,
	.param .u32 _Z5normAPKdS0_PdmS1_mimjj_param_8,
	.param .u32 _Z5normAPKdS0_PdmS1_mimjj_param_9
)
{
	.reg .pred 	%p<11>;
	.reg .b32 	%r<9>;
	.reg .b64 	%rd<138>;
	.reg .b64 	%fd<87>;

	ld.param.u64 	%rd31, [_Z5normAPKdS0_PdmS1_mimjj_param_0];
	ld.param.u64 	%rd32, [_Z5normAPKdS0_PdmS1_mimjj_param_1];
	ld.param.u64 	%rd33, [_Z5normAPKdS0_PdmS1_mimjj_param_2];
	ld.param.u64 	%rd27, [_Z5normAPKdS0_PdmS1_mimjj_param_3];
	ld.param.u64 	%rd29, [_Z5normAPKdS0_PdmS1_mimjj_param_5];
	ld.param.s32 	%rd34, [_Z5normAPKdS0_PdmS1_mimjj_param_6];
	ld.param.u64 	%rd30, [_Z5normAPKdS0_PdmS1_mimjj_param_7];
	ld.param.u32 	%r1, [_Z5normAPKdS0_PdmS1_mimjj_param_8];
	ld.param.u32 	%r2, [_Z5normAPKdS0_PdmS1_mimjj_param_9];
	cvta.to.global.u64 	%rd1, %rd33;
	cvta.to.global.u64 	%rd35, %rd32;
	cvta.to.global.u64 	%rd36, %rd31;
	mov.u32 	%r3, %ctaid.x;
	mov.u32 	%r4, %tid.x;
	mad.lo.s32 	%r5, %r1, %r3, %r4;
	add.s32 	%r6, %r5, %r2;
	cvt.u64.u32 	%rd2, %r6;
	mul.lo.s64 	%rd37, %rd27, %rd2;
	mov.u32 	%r7, %tid.y;
	cvt.u64.u32 	%rd38, %r7;
	add.s64 	%rd39, %rd37, %rd38;
	shl.b64 	%rd40, %rd39, 3;
	add.s64 	%rd41, %rd36, %rd40;
	ld.global.f64 	%fd14, [%rd41];
	mov.u32 	%r8, %ctaid.y;
	cvt.u64.u32 	%rd42, %r8;
	mad.lo.s64 	%rd3, %rd30, %rd34, %rd42;
	mad.lo.s64 	%rd43, %rd3, %rd27, %rd38;
	shl.b64 	%rd44, %rd43, 3;
	add.s64 	%rd45, %rd35, %rd44;
	ld.global.f64 	%fd15, [%rd45];
	sub.f64 	%fd16, %fd14, %fd15;
	mul.f64 	%fd17, %fd16, %fd16;
	mul.lo.s64 	%rd4, %rd29, %rd42;
	mad.lo.s64 	%rd5, %rd4, %rd27, %rd37;
	mul.lo.s64 	%rd6, %rd29, %rd34;
	mul.lo.s64 	%rd46, %rd30, %rd27;
	mul.lo.s64 	%rd7, %rd46, %rd6;
	add.s64 	%rd47, %rd7, %rd38;
	add.s64 	%rd48, %rd47, %rd5;
	shl.b64 	%rd49, %rd48, 3;
	add.s64 	%rd50, %rd1, %rd49;
	st.global.f64 	[%rd50], %fd17;
	bar.sync 	0;
	setp.ne.s32 	%p1, %r7, 0;
	@%p1 bra 	$L__BB0_14;
	ld.param.u64 	%rd123, [_Z5normAPKdS0_PdmS1_mimjj_param_3];
	setp.eq.s64 	%p2, %rd123, 0;
	mov.f64 	%fd86, 0d0000000000000000;
	@%p2 bra 	$L__BB0_13;
	ld.param.u64 	%rd124, [_Z5normAPKdS0_PdmS1_mimjj_param_3];
	add.s64 	%rd8, %rd5, %rd7;
	and.b64  	%rd9, %rd124, 15;
	setp.lt.u64 	%p3, %rd124, 16;
	mov.f64 	%fd86, 0d0000000000000000;
	mov.b64 	%rd134, 0;
	@%p3 bra 	$L__BB0_5;
	ld.param.u64 	%rd129, [_Z5normAPKdS0_PdmS1_mimjj_param_5];
	ld.param.u64 	%rd125, [_Z5normAPKdS0_PdmS1_mimjj_param_3];
	and.b64  	%rd134, %rd125, -16;
	mad.lo.s64 	%rd52, %rd129, %rd3, %rd2;
	mul.lo.s64 	%rd53, %rd125, %rd52;
	shl.b64 	%rd54, %rd53, 3;
	add.s64 	%rd55, %rd54, %rd1;
	add.s64 	%rd131, %rd55, 64;
	mov.f64 	%fd86, 0d0000000000000000;
	mov.u64 	%rd132, %rd134;
$L__BB0_4:
	.pragma "nounroll";
	ld.global.f64 	%fd22, [%rd131+-64];
	add.f64 	%fd23, %fd86, %fd22;
	ld.global.f64 	%fd24, [%rd131+-56];
	add.f64 	%fd25, %fd23, %fd24;
	ld.global.f64 	%fd26, [%rd131+-48];
	add.f64 	%fd27, %fd25, %fd26;
	ld.global.f64 	%fd28, [%rd131+-40];
	add.f64 	%fd29, %fd27, %fd28;
	ld.global.f64 	%fd30, [%rd131+-32];
	add.f64 	%fd31, %fd29, %fd30;
	ld.global.f64 	%fd32, [%rd131+-24];
	add.f64 	%fd33, %fd31, %fd32;
	ld.global.f64 	%fd34, [%rd131+-16];
	add.f64 	%fd35, %fd33, %fd34;
	ld.global.f64 	%fd36, [%rd131+-8];
	add.f64 	%fd37, %fd35, %fd36;
	ld.global.f64 	%fd38, [%rd131];
	add.f64 	%fd39, %fd37, %fd38;
	ld.global.f64 	%fd40, [%rd131+8];
	add.f64 	%fd41, %fd39, %fd40;
	ld.global.f64 	%fd42, [%rd131+16];
	add.f64 	%fd43, %fd41, %fd42;
	ld.global.f64 	%fd44, [%rd131+24];
	add.f64 	%fd45, %fd43, %fd44;
	ld.global.f64 	%fd46, [%rd131+32];
	add.f64 	%fd47, %fd45, %fd46;
	ld.global.f64 	%fd48, [%rd131+40];
	add.f64 	%fd49, %fd47, %fd48;
	ld.global.f64 	%fd50, [%rd131+48];
	add.f64 	%fd51, %fd49, %fd50;
	ld.global.f64 	%fd52, [%rd131+56];
	add.f64 	%fd86, %fd51, %fd52;
	add.s64 	%rd132, %rd132, -16;
	add.s64 	%rd131, %rd131, 128;
	setp.ne.s64 	%p4, %rd132, 0;
	@%p4 bra 	$L__BB0_4;
$L__BB0_5:
	setp.eq.s64 	%p5, %rd9, 0;
	@%p5 bra 	$L__BB0_13;
	ld.param.u64 	%rd126, [_Z5normAPKdS0_PdmS1_mimjj_param_3];
	and.b64  	%rd17, %rd126, 7;
	setp.lt.u64 	%p6, %rd9, 8;
	@%p6 bra 	$L__BB0_8;
	add.s64 	%rd56, %rd8, %rd134;
	shl.b64 	%rd57, %rd56, 3;
	add.s64 	%rd58, %rd1, %rd57;
	ld.global.f64 	%fd54, [%rd58];
	add.f64 	%fd55, %fd86, %fd54;
	add.s64 	%rd59, %rd134, 1;
	and.b64  	%rd60, %rd59, 4294967295;
	add.s64 	%rd61, %rd8, %rd60;
	shl.b64 	%rd62, %rd61, 3;
	add.s64 	%rd63, %rd1, %rd62;
	ld.global.f64 	%fd56, [%rd63];
	add.f64 	%fd57, %fd55, %fd56;
	add.s64 	%rd64, %rd134, 2;
	and.b64  	%rd65, %rd64, 4294967295;
	add.s64 	%rd66, %rd8, %rd65;
	shl.b64 	%rd67, %rd66, 3;
	add.s64 	%rd68, %rd1, %rd67;
	ld.global.f64 	%fd58, [%rd68];
	add.f64 	%fd59, %fd57, %fd58;
	add.s64 	%rd69, %rd134, 3;
	and.b64  	%rd70, %rd69, 4294967295;
	add.s64 	%rd71, %rd8, %rd70;
	shl.b64 	%rd72, %rd71, 3;
	add.s64 	%rd73, %rd1, %rd72;
	ld.global.f64 	%fd60, [%rd73];
	add.f64 	%fd61, %fd59, %fd60;
	add.s64 	%rd74, %rd134, 4;
	and.b64  	%rd75, %rd74, 4294967295;
	add.s64 	%rd76, %rd8, %rd75;
	shl.b64 	%rd77, %rd76, 3;
	add.s64 	%rd78, %rd1, %rd77;
	ld.global.f64 	%fd62, [%rd78];
	add.f64 	%fd63, %fd61, %fd62;
	add.s64 	%rd79, %rd134, 5;
	and.b64  	%rd80, %rd79, 4294967295;
	add.s64 	%rd81, %rd8, %rd80;
	shl.b64 	%rd82, %rd81, 3;
	add.s64 	%rd83, %rd1, %rd82;
	ld.global.f64 	%fd64, [%rd83];
	add.f64 	%fd65, %fd63, %fd64;
	add.s64 	%rd84, %rd134, 6;
	and.b64  	%rd85, %rd84, 4294967295;
	add.s64 	%rd86, %rd8, %rd85;
	shl.b64 	%rd87, %rd86, 3;
	add.s64 	%rd88, %rd1, %rd87;
	ld.global.f64 	%fd66, [%rd88];
	add.f64 	%fd67, %fd65, %fd66;
	add.s64 	%rd89, %rd134, 7;
	and.b64  	%rd90, %rd89, 4294967295;
	add.s64 	%rd91, %rd8, %rd90;
	shl.b64 	%rd92, %rd91, 3;
	add.s64 	%rd93, %rd1, %rd92;
	ld.global.f64 	%fd68, [%rd93];
	add.f64 	%fd86, %fd67, %fd68;
	add.s64 	%rd94, %rd134, 8;
	and.b64  	%rd134, %rd94, 4294967295;
$L__BB0_8:
	setp.eq.s64 	%p7, %rd17, 0;
	@%p7 bra 	$L__BB0_13;
	ld.param.u64 	%rd127, [_Z5normAPKdS0_PdmS1_mimjj_param_3];
	and.b64  	%rd136, %rd127, 3;
	setp.lt.u64 	%p8, %rd17, 4;
	@%p8 bra 	$L__BB0_11;
	add.s64 	%rd95, %rd8, %rd134;
	shl.b64 	%rd96, %rd95, 3;
	add.s64 	%rd97, %rd1, %rd96;
	ld.global.f64 	%fd70, [%rd97];
	add.f64 	%fd71, %fd86, %fd70;
	add.s64 	%rd98, %rd134, 1;
	and.b64  	%rd99, %rd98, 4294967295;
	add.s64 	%rd100, %rd8, %rd99;
	shl.b64 	%rd101, %rd100, 3;
	add.s64 	%rd102, %rd1, %rd101;
	ld.global.f64 	%fd72, [%rd102];
	add.f64 	%fd73, %fd71, %fd72;
	add.s64 	%rd103, %rd134, 2;
	and.b64  	%rd104, %rd103, 4294967295;
	add.s64 	%rd105, %rd8, %rd104;
	shl.b64 	%rd106, %rd105, 3;
	add.s64 	%rd107, %rd1, %rd106;
	ld.global.f64 	%fd74, [%rd107];
	add.f64 	%fd75, %fd73, %fd74;
	add.s64 	%rd108, %rd134, 3;
	and.b64  	%rd109, %rd108, 4294967295;
	add.s64 	%rd110, %rd8, %rd109;
	shl.b64 	%rd111, %rd110, 3;
	add.s64 	%rd112, %rd1, %rd111;
	ld.global.f64 	%fd76, [%rd112];
	add.f64 	%fd86, %fd75, %fd76;
	add.s64 	%rd113, %rd134, 4;
	and.b64  	%rd134, %rd113, 4294967295;
$L__BB0_11:
	setp.eq.s64 	%p9, %rd136, 0;
	@%p9 bra 	$L__BB0_13;
$L__BB0_12:
	.pragma "nounroll";
	add.s64 	%rd114, %rd8, %rd134;
	shl.b64 	%rd115, %rd114, 3;
	add.s64 	%rd116, %rd1, %rd115;
	ld.global.f64 	%fd77, [%rd116];
	add.f64 	%fd86, %fd86, %fd77;
	add.s64 	%rd117, %rd134, 1;
	and.b64  	%rd134, %rd117, 4294967295;
	add.s64 	%rd136, %rd136, -1;
	setp.ne.s64 	%p10, %rd136, 0;
	@%p10 bra 	$L__BB0_12;
$L__BB0_13:
	ld.param.u64 	%rd130, [_Z5normAPKdS0_PdmS1_mimjj_param_7];
	ld.param.u64 	%rd128, [_Z5normAPKdS0_PdmS1_mimjj_param_4];
	mad.lo.s64 	%rd118, %rd6, %rd130, %rd4;
	add.s64 	%rd119, %rd118, %rd2;
	cvta.to.global.u64 	%rd120, %rd128;
	shl.b64 	%rd121, %rd119, 3;
	add.s64 	%rd122, %rd120, %rd121;
	st.global.f64 	[%rd122], %fd86;
$L__BB0_14:
	ret;

}
	// .globl	_Z6normA1PKdS0_PdmS1_mimjj
.visible .entry _Z6normA1PKdS0_PdmS1_mimjj(
	.param .u64 .ptr .align 1 _Z6normA1PKdS0_PdmS1_mimjj_param_0,
	.param .u64 .ptr .align 1 _Z6normA1PKdS0_PdmS1_mimjj_param_1,
	.param .u64 .ptr .align 1 _Z6normA1PKdS0_PdmS1_mimjj_param_2,
	.param .u64 _Z6normA1PKdS0_PdmS1_mimjj_param_3,
	.param .u64 .ptr .align 1 _Z6normA1PKdS0_PdmS1_mimjj_param_4,
	.param .u64 _Z6normA1PKdS0_PdmS1_mimjj_param_5,
	.param .u32 _Z6normA1PKdS0_PdmS1_mimjj_param_6,
	.param .u64 _Z6normA1PKdS0_PdmS1_mimjj_param_7,
	.param .u32 _Z6normA1PKdS0_PdmS1_mimjj_param_8,
	.param .u32 _Z6normA1PKdS0_PdmS1_mimjj_param_9
)
{
	.reg .pred 	%p<11>;
	.reg .b32 	%r<50>;
	.reg .b64 	%rd<49>;
	.reg .b64 	%fd<57>;

	ld.param.u64 	%rd21, [_Z6normA1PKdS0_PdmS1_mimjj_param_0];
	ld.param.u64 	%rd22, [_Z6normA1PKdS0_PdmS1_mimjj_param_1];
	ld.param.u64 	%rd17, [_Z6normA1PKdS0_PdmS1_mimjj_param_3];
	ld.param.u64 	%rd18, [_Z6normA1PKdS0_PdmS1_mimjj_param_4];
	ld.param.u64 	%rd19, [_Z6normA1PKdS0_PdmS1_mimjj_param_5];
	ld.param.u32 	%r5, [_Z6normA1PKdS0_PdmS1_mimjj_param_6];
	ld.param.u64 	%rd20, [_Z6normA1PKdS0_PdmS1_mimjj_param_7];
	ld.param.u32 	%r6, [_Z6normA1PKdS0_PdmS1_mimjj_param_8];
	ld.param.u32 	%r7, [_Z6normA1PKdS0_PdmS1_mimjj_param_9];
	cvta.to.global.u64 	%rd23, %rd22;
	cvta.to.global.u64 	%rd24, %rd21;
	mov.u32 	%r8, %ctaid.x;
	mov.u32 	%r1, %tid.x;
	mad.lo.s32 	%r9, %r6, %r8, %r1;
	add.s32 	%r10, %r9, %r7;
	cvt.u64.u32 	%rd1, %r10;
	mov.u32 	%r11, %tid.y;
	cvt.u64.u32 	%rd25, %r11;
	mad.lo.s64 	%rd26, %rd17, %rd1, %rd25;
	shl.b64 	%rd27, %rd26, 3;
	add.s64 	%rd28, %rd24, %rd27;
	ld.global.f64 	%fd13, [%rd28];
	mov.u32 	%r12, %ctaid.y;
	cvt.u64.u32 	%rd29, %r12;
	cvt.s64.s32 	%rd30, %r5;
	mad.lo.s64 	%rd2, %rd20, %rd30, %rd29;
	mad.lo.s64 	%rd31, %rd2, %rd17, %rd25;
	shl.b64 	%rd32, %rd31, 3;
	add.s64 	%rd33, %rd23, %rd32;
	ld.global.f64 	%fd14, [%rd33];
	sub.f64 	%fd15, %fd13, %fd14;
	mul.f64 	%fd16, %fd15, %fd15;
	cvt.u64.u32 	%rd34, %r1;
	mul.lo.s64 	%rd3, %rd17, %rd34;
	cvt.u64.u32 	%rd4, %r5;
	mul.lo.s64 	%rd35, %rd19, %rd17;
	mul.lo.s64 	%rd36, %rd35, %rd4;
	mul.lo.s64 	%rd5, %rd36, %rd20;
	cvt.u32.u64 	%r13, %rd3;
	cvt.u32.u64 	%r14, %rd25;
	add.s32 	%r15, %r13, %r14;
	cvt.u32.u64 	%r16, %rd5;
	add.s32 	%r17, %r15, %r16;
	shl.b32 	%r18, %r17, 3;
	mov.u32 	%r19, sharedRes;
	add.s32 	%r20, %r19, %r18;
	st.shared.f64 	[%r20], %fd16;
	bar.sync 	0;
	setp.ne.s32 	%p1, %r11, 0;
	@%p1 bra 	$L__BB1_14;
	setp.eq.s64 	%p2, %rd17, 0;
	mov.f64 	%fd56, 0d0000000000000000;
	@%p2 bra 	$L__BB1_13;
	add.s64 	%rd6, %rd5, %rd3;
	and.b64  	%rd7, %rd17, 7;
	setp.lt.u64 	%p3, %rd17, 8;
	mov.f64 	%fd56, 0d0000000000000000;
	mov.b64 	%rd47, 0;
	@%p3 bra 	$L__BB1_5;
	and.b64  	%rd47, %rd17, -8;
	cvt.u32.u64 	%r21, %rd19;
	cvt.u32.u64 	%r22, %rd20;
	mul.lo.s32 	%r23, %r22, %r21;
	cvt.u32.u64 	%r24, %rd4;
	mad.lo.s32 	%r25, %r23, %r24, %r1;
	cvt.u32.u64 	%r26, %rd17;
	mul.lo.s32 	%r27, %r25, %r26;
	shl.b32 	%r28, %r27, 3;
	add.s32 	%r30, %r28, %r19;
	add.s32 	%r49, %r30, 32;
	mov.f64 	%fd56, 0d0000000000000000;
	mov.u64 	%rd45, %rd47;
$L__BB1_4:
	.pragma "nounroll";
	ld.shared.f64 	%fd21, [%r49+-32];
	add.f64 	%fd22, %fd56, %fd21;
	ld.shared.f64 	%fd23, [%r49+-24];
	add.f64 	%fd24, %fd22, %fd23;
	ld.shared.f64 	%fd25, [%r49+-16];
	add.f64 	%fd26, %fd24, %fd25;
	ld.shared.f64 	%fd27, [%r49+-8];
	add.f64 	%fd28, %fd26, %fd27;
	ld.shared.f64 	%fd29, [%r49];
	add.f64 	%fd30, %fd28, %fd29;
	ld.shared.f64 	%fd31, [%r49+8];
	add.f64 	%fd32, %fd30, %fd31;
	ld.shared.f64 	%fd33, [%r49+16];
	add.f64 	%fd34, %fd32, %fd33;
	ld.shared.f64 	%fd35, [%r49+24];
	add.f64 	%fd56, %fd34, %fd35;
	add.s64 	%rd45, %rd45, -8;
	add.s32 	%r49, %r49, 64;
	setp.ne.s64 	%p4, %rd45, 0;
	@%p4 bra 	$L__BB1_4;
$L__BB1_5:
	setp.eq.s64 	%p5, %rd7, 0;
	@%p5 bra 	$L__BB1_13;
	and.b64  	%rd12, %rd17, 3;
	setp.lt.u64 	%p6, %rd7, 4;
	@%p6 bra 	$L__BB1_8;
	cvt.u32.u64 	%r31, %rd47;
	cvt.u32.u64 	%r32, %rd6;
	add.s32 	%r33, %r32, %r31;
	shl.b32 	%r34, %r33, 3;
	add.s32 	%r36, %r19, %r34;
	ld.shared.f64 	%fd37, [%r36];
	add.f64 	%fd38, %fd56, %fd37;
	ld.shared.f64 	%fd39, [%r36+8];
	add.f64 	%fd40, %fd38, %fd39;
	ld.shared.f64 	%fd41, [%r36+16];
	add.f64 	%fd42, %fd40, %fd41;
	ld.shared.f64 	%fd43, [%r36+24];
	add.f64 	%fd56, %fd42, %fd43;
	add.s64 	%rd38, %rd47, 4;
	and.b64  	%rd47, %rd38, 4294967295;
$L__BB1_8:
	setp.eq.s64 	%p7, %rd12, 0;
	@%p7 bra 	$L__BB1_13;
	setp.eq.s64 	%p8, %rd12, 1;
	@%p8 bra 	$L__BB1_11;
	cvt.u32.u64 	%r37, %rd47;
	cvt.u32.u64 	%r38, %rd6;
	add.s32 	%r39, %r38, %r37;
	shl.b32 	%r40, %r39, 3;
	add.s32 	%r42, %r19, %r40;
	ld.shared.f64 	%fd45, [%r42];
	add.f64 	%fd46, %fd56, %fd45;
	ld.shared.f64 	%fd47, [%r42+8];
	add.f64 	%fd56, %fd46, %fd47;
	add.s64 	%rd39, %rd47, 2;
	and.b64  	%rd47, %rd39, 4294967295;
$L__BB1_11:
	and.b64  	%rd40, %rd17, 1;
	setp.eq.b64 	%p9, %rd40, 1;
	not.pred 	%p10, %p9;
	@%p10 bra 	$L__BB1_13;
	cvt.u32.u64 	%r43, %rd47;
	cvt.u32.u64 	%r44, %rd6;
	add.s32 	%r45, %r44, %r43;
	shl.b32 	%r46, %r45, 3;
	add.s32 	%r48, %r19, %r46;
	ld.shared.f64 	%fd48, [%r48];
	add.f64 	%fd56, %fd56, %fd48;
$L__BB1_13:
	mad.lo.s64 	%rd41, %rd2, %rd19, %rd1;
	cvta.to.global.u64 	%rd42, %rd18;
	shl.b64 	%rd43, %rd41, 3;
	add.s64 	%rd44, %rd42, %rd43;
	st.global.f64 	[%rd44], %fd56;
$L__BB1_14:
	ret;

}
	// .globl	_Z6normA2PKdS0_PdmS1_mimjj
.visible .entry _Z6normA2PKdS0_PdmS1_mimjj(
	.param .u64 .ptr .align 1 _Z6normA2PKdS0_PdmS1_mimjj_param_0,
	.param .u64 .ptr .align 1 _Z6normA2PKdS0_PdmS1_mimjj_param_1,
	.param .u64 .ptr .align 1 _Z6normA2PKdS0_PdmS1_mimjj_param_2,
	.param .u64 _Z6normA2PKdS0_PdmS1_mimjj_param_3,
	.param .u64 .ptr .align 1 _Z6normA2PKdS0_PdmS1_mimjj_param_4,
	.param .u64 _Z6normA2PKdS0_PdmS1_mimjj_param_5,
	.param .u32 _Z6normA2PKdS0_PdmS1_mimjj_param_6,
	.param .u64 _Z6normA2PKdS0_PdmS1_mimjj_param_7,
	.param .u32 _Z6normA2PKdS0_PdmS1_mimjj_param_8,
	.param .u32 _Z6normA2PKdS0_PdmS1_mimjj_param_9
)
{
	.reg .pred 	%p<10>;
	.reg .b32 	%r<10>;
	.reg .b64 	%rd<105>;
	.reg .b64 	%fd<83>;

	ld.param.u64 	%rd25, [_Z6normA2PKdS0_PdmS1_mimjj_param_0];
	ld.param.u64 	%rd26, [_Z6normA2PKdS0_PdmS1_mimjj_param_1];
	ld.param.u64 	%rd21, [_Z6normA2PKdS0_PdmS1_mimjj_param_3];
	ld.param.u32 	%r2, [_Z6normA2PKdS0_PdmS1_mimjj_param_6];
	ld.param.u64 	%rd24, [_Z6normA2PKdS0_PdmS1_mimjj_param_7];
	ld.param.u32 	%r3, [_Z6normA2PKdS0_PdmS1_mimjj_param_8];
	ld.param.u32 	%r4, [_Z6normA2PKdS0_PdmS1_mimjj_param_9];
	cvta.to.global.u64 	%rd1, %rd26;
	cvta.to.global.u64 	%rd2, %rd25;
	mov.u32 	%r5, %ctaid.x;
	mov.u32 	%r6, %tid.x;
	mad.lo.s32 	%r7, %r3, %r5, %r6;
	add.s32 	%r1, %r7, %r4;
	setp.eq.s64 	%p1, %rd21, 0;
	mov.f64 	%fd82, 0d0000000000000000;
	@%p1 bra 	$L__BB2_12;
	cvt.u64.u32 	%rd28, %r1;
	mul.lo.s64 	%rd3, %rd21, %rd28;
	mov.u32 	%r8, %ctaid.y;
	cvt.u64.u32 	%rd29, %r8;
	cvt.s64.s32 	%rd30, %r2;
	mad.lo.s64 	%rd31, %rd24, %rd30, %rd29;
	mul.lo.s64 	%rd4, %rd31, %rd21;
	and.b64  	%rd5, %rd21, 7;
	setp.lt.u64 	%p2, %rd21, 8;
	mov.f64 	%fd82, 0d0000000000000000;
	mov.b64 	%rd103, 0;
	@%p2 bra 	$L__BB2_4;
	and.b64  	%rd103, %rd21, -8;
	shl.b64 	%rd32, %rd4, 3;
	add.s64 	%rd33, %rd32, %rd1;
	add.s64 	%rd100, %rd33, 32;
	shl.b64 	%rd34, %rd3, 3;
	add.s64 	%rd35, %rd34, %rd2;
	add.s64 	%rd99, %rd35, 32;
	mov.f64 	%fd82, 0d0000000000000000;
	mov.u64 	%rd101, %rd103;
$L__BB2_3:
	.pragma "nounroll";
	ld.global.f64 	%fd17, [%rd99+-32];
	ld.global.f64 	%fd18, [%rd100+-32];
	sub.f64 	%fd19, %fd17, %fd18;
	fma.rn.f64 	%fd20, %fd19, %fd19, %fd82;
	ld.global.f64 	%fd21, [%rd99+-24];
	ld.global.f64 	%fd22, [%rd100+-24];
	sub.f64 	%fd23, %fd21, %fd22;
	fma.rn.f64 	%fd24, %fd23, %fd23, %fd20;
	ld.global.f64 	%fd25, [%rd99+-16];
	ld.global.f64 	%fd26, [%rd100+-16];
	sub.f64 	%fd27, %fd25, %fd26;
	fma.rn.f64 	%fd28, %fd27, %fd27, %fd24;
	ld.global.f64 	%fd29, [%rd99+-8];
	ld.global.f64 	%fd30, [%rd100+-8];
	sub.f64 	%fd31, %fd29, %fd30;
	fma.rn.f64 	%fd32, %fd31, %fd31, %fd28;
	ld.global.f64 	%fd33, [%rd99];
	ld.global.f64 	%fd34, [%rd100];
	sub.f64 	%fd35, %fd33, %fd34;
	fma.rn.f64 	%fd36, %fd35, %fd35, %fd32;
	ld.global.f64 	%fd37, [%rd99+8];
	ld.global.f64 	%fd38, [%rd100+8];
	sub.f64 	%fd39, %fd37, %fd38;
	fma.rn.f64 	%fd40, %fd39, %fd39, %fd36;
	ld.global.f64 	%fd41, [%rd99+16];
	ld.global.f64 	%fd42, [%rd100+16];
	sub.f64 	%fd43, %fd41, %fd42;
	fma.rn.f64 	%fd44, %fd43, %fd43, %fd40;
	ld.global.f64 	%fd45, [%rd99+24];
	ld.global.f64 	%fd46, [%rd100+24];
	sub.f64 	%fd47, %fd45, %fd46;
	fma.rn.f64 	%fd82, %fd47, %fd47, %fd44;
	add.s64 	%rd101, %rd101, -8;
	add.s64 	%rd100, %rd100, 64;
	add.s64 	%rd99, %rd99, 64;
	setp.ne.s64 	%p3, %rd101, 0;
	@%p3 bra 	$L__BB2_3;
$L__BB2_4:
	setp.eq.s64 	%p4, %rd5, 0;
	@%p4 bra 	$L__BB2_12;
	and.b64  	%rd16, %rd21, 3;
	setp.lt.u64 	%p5, %rd5, 4;
	@%p5 bra 	$L__BB2_7;
	add.s64 	%rd36, %rd103, %rd3;
	shl.b64 	%rd37, %rd36, 3;
	add.s64 	%rd38, %rd2, %rd37;
	ld.global.f64 	%fd49, [%rd38];
	add.s64 	%rd39, %rd103, %rd4;
	shl.b64 	%rd40, %rd39, 3;
	add.s64 	%rd41, %rd1, %rd40;
	ld.global.f64 	%fd50, [%rd41];
	sub.f64 	%fd51, %fd49, %fd50;
	fma.rn.f64 	%fd52, %fd51, %fd51, %fd82;
	add.s64 	%rd42, %rd103, 1;
	and.b64  	%rd43, %rd42, 4294967295;
	add.s64 	%rd44, %rd43, %rd3;
	shl.b64 	%rd45, %rd44, 3;
	add.s64 	%rd46, %rd2, %rd45;
	ld.global.f64 	%fd53, [%rd46];
	add.s64 	%rd47, %rd43, %rd4;
	shl.b64 	%rd48, %rd47, 3;
	add.s64 	%rd49, %rd1, %rd48;
	ld.global.f64 	%fd54, [%rd49];
	sub.f64 	%fd55, %fd53, %fd54;
	fma.rn.f64 	%fd56, %fd55, %fd55, %fd52;
	add.s64 	%rd50, %rd103, 2;
	and.b64  	%rd51, %rd50, 4294967295;
	add.s64 	%rd52, %rd51, %rd3;
	shl.b64 	%rd53, %rd52, 3;
	add.s64 	%rd54, %rd2, %rd53;
	ld.global.f64 	%fd57, [%rd54];
	add.s64 	%rd55, %rd51, %rd4;
	shl.b64 	%rd56, %rd55, 3;
	add.s64 	%rd57, %rd1, %rd56;
	ld.global.f64 	%fd58, [%rd57];
	sub.f64 	%fd59, %fd57, %fd58;
	fma.rn.f64 	%fd60, %fd59, %fd59, %fd56;
	add.s64 	%rd58, %rd103, 3;
	and.b64  	%rd59, %rd58, 4294967295;
	add.s64 	%rd60, %rd59, %rd3;
	shl.b64 	%rd61, %rd60, 3;
	add.s64 	%rd62, %rd2, %rd61;
	ld.global.f64 	%fd61, [%rd62];
	add.s64 	%rd63, %rd59, %rd4;
	shl.b64 	%rd64, %rd63, 3;
	add.s64 	%rd65, %rd1, %rd64;
	ld.global.f64 	%fd62, [%rd65];
	sub.f64 	%fd63, %fd61, %fd62;
	fma.rn.f64 	%fd82, %fd63, %fd63, %fd60;
	add.s64 	%rd66, %rd103, 4;
	and.b64  	%rd103, %rd66, 4294967295;
$L__BB2_7:
	setp.eq.s64 	%p6, %rd16, 0;
	@%p6 bra 	$L__BB2_12;
	setp.eq.s64 	%p7, %rd16, 1;
	@%p7 bra 	$L__BB2_10;
	add.s64 	%rd67, %rd103, %rd3;
	shl.b64 	%rd68, %rd67, 3;
	add.s64 	%rd69, %rd2, %rd68;
	ld.global.f64 	%fd65, [%rd69];
	add.s64 	%rd70, %rd103, %rd4;
	shl.b64 	%rd71, %rd70, 3;
	add.s64 	%rd72, %rd1, %rd71;
	ld.global.f64 	%fd66, [%rd72];
	sub.f64 	%fd67, %fd65, %fd66;
	fma.rn.f64 	%fd68, %fd67, %fd67, %fd82;
	add.s64 	%rd73, %rd103, 1;
	and.b64  	%rd74, %rd73, 4294967295;
	add.s64 	%rd75, %rd74, %rd3;
	shl.b64 	%rd76, %rd75, 3;
	add.s64 	%rd77, %rd2, %rd76;
	ld.global.f64 	%fd69, [%rd77];
	add.s64 	%rd78, %rd74, %rd4;
	shl.b64 	%rd79, %rd78, 3;
	add.s64 	%rd80, %rd1, %rd79;
	ld.global.f64 	%fd70, [%rd80];
	sub.f64 	%fd71, %fd69, %fd70;
	fma.rn.f64 	%fd82, %fd71, %fd71, %fd68;
	add.s64 	%rd81, %rd103, 2;
	and.b64  	%rd103, %rd81, 4294967295;
$L__BB2_10:
	and.b64  	%rd82, %rd21, 1;
	setp.eq.b64 	%p8, %rd82, 1;
	not.pred 	%p9, %p8;
	@%p9 bra 	$L__BB2_12;
	add.s64 	%rd83, %rd103, %rd3;
	shl.b64 	%rd84, %rd83, 3;
	add.s64 	%rd85, %rd2, %rd84;
	ld.global.f64 	%fd72, [%rd85];
	add.s64 	%rd86, %rd103, %rd4;
	shl.b64 	%rd87, %rd86, 3;
	add.s64 	%rd88, %rd1, %rd87;
	ld.global.f64 	%fd73, [%rd88];
	sub.f64 	%fd74, %fd72, %fd73;
	fma.rn.f64 	%fd82, %fd74, %fd74, %fd82;
$L__BB2_12:
	ld.param.u64 	%rd98, [_Z6normA2PKdS0_PdmS1_mimjj_param_5];
	ld.param.u64 	%rd97, [_Z6normA2PKdS0_PdmS1_mimjj_param_4];
	cvta.to.global.u64 	%rd89, %rd97;
	mov.u32 	%r9, %ctaid.y;
	cvt.u64.u32 	%rd90, %r9;
	cvt.u64.u32 	%rd91, %r1;
	cvt.s64.s32 	%rd92, %r2;
	mad.lo.s64 	%rd93, %rd24, %rd92, %rd90;
	mad.lo.s64 	%rd94, %rd93, %rd98, %rd91;
	shl.b64 	%rd95, %rd94, 3;
	add.s64 	%rd96, %rd89, %rd95;
	st.global.f64 	[%rd96], %fd82;
	ret;

}
	// .globl	_Z5meanzPdPKdPKiS3_mimi
.visible .entry _Z5meanzPdPKdPKiS3_mimi(
	.param .u64 .ptr .align 1 _Z5meanzPdPKdPKiS3_mimi_param_0,
	.param .u64 .ptr .align 1 _Z5meanzPdPKdPKiS3_mimi_param_1,
	.param .u64 .ptr .align 1 _Z5meanzPdPKdPKiS3_mimi_param_2,
	.param .u64 .ptr .align 1 _Z5meanzPdPKdPKiS3_mimi_param_3,
	.param .u64 _Z5meanzPdPKdPKiS3_mimi_param_4,
	.param .u32 _Z5meanzPdPKdPKiS3_mimi_param_5,
	.param .u64 _Z5meanzPdPKdPKiS3_mimi_param_6,
	.param .u32 _Z5meanzPdPKdPKiS3_mimi_param_7
)
{
	.reg .pred 	%p<19>;
	.reg .b32 	%r<37>;
	.reg .b64 	%rd<214>;
	.reg .b64 	%fd<55>;

	ld.param.u64 	%rd37, [_Z5meanzPdPKdPKiS3_mimi_param_0];
	ld.param.u64 	%rd41, [_Z5meanzPdPKdPKiS3_mimi_param_1];
	ld.param.u64 	%rd42, [_Z5meanzPdPKdPKiS3_mimi_param_2];
	ld.param.u64 	%rd43, [_Z5meanzPdPKdPKiS3_mimi_param_3];
	ld.param.u64 	%rd38, [_Z5meanzPdPKdPKiS3_mimi_param_4];
	ld.param.u32 	%r23, [_Z5meanzPdPKdPKiS3_mimi_param_5];
	ld.param.u64 	%rd39, [_Z5meanzPdPKdPKiS3_mimi_param_6];
	ld.param.u32 	%r24, [_Z5meanzPdPKdPKiS3_mimi_param_7];
	cvta.to.global.u64 	%rd1, %rd41;
	cvta.to.global.u64 	%rd2, %rd42;
	cvta.to.global.u64 	%rd3, %rd43;
	mov.u32 	%r1, %ctaid.x;
	setp.eq.s32 	%p1, %r1, 0;
	mov.b64 	%rd206, 0;
	@%p1 bra 	$L__BB3_13;
	cvt.s64.s32 	%rd46, %r23;
	mul.lo.s64 	%rd4, %rd39, %rd46;
	and.b32  	%r2, %r1, 15;
	setp.lt.u32 	%p2, %r1, 16;
	mov.b64 	%rd206, 0;
	mov.b32 	%r31, 0;
	@%p2 bra 	$L__BB3_4;
	and.b32  	%r31, %r1, 2147483632;
	neg.s32 	%r35, %r31;
	shl.b64 	%rd48, %rd4, 2;
	add.s64 	%rd49, %rd48, %rd3;
	add.s64 	%rd207, %rd49, 32;
	mov.b64 	%rd206, 0;
$L__BB3_3:
	.pragma "nounroll";
	ld.global.s32 	%rd50, [%rd207+-32];
	add.s64 	%rd51, %rd206, %rd50;
	ld.global.s32 	%rd52, [%rd207+-28];
	add.s64 	%rd53, %rd51, %rd52;
	ld.global.s32 	%rd54, [%rd207+-24];
	add.s64 	%rd55, %rd53, %rd54;
	ld.global.s32 	%rd56, [%rd207+-20];
	add.s64 	%rd57, %rd55, %rd56;
	ld.global.s32 	%rd58, [%rd207+-16];
	add.s64 	%rd59, %rd57, %rd58;
	ld.global.s32 	%rd60, [%rd207+-12];
	add.s64 	%rd61, %rd59, %rd60;
	ld.global.s32 	%rd62, [%rd207+-8];
	add.s64 	%rd63, %rd61, %rd62;
	ld.global.s32 	%rd64, [%rd207+-4];
	add.s64 	%rd65, %rd63, %rd64;
	ld.global.s32 	%rd66, [%rd207];
	add.s64 	%rd67, %rd65, %rd66;
	ld.global.s32 	%rd68, [%rd207+4];
	add.s64 	%rd69, %rd67, %rd68;
	ld.global.s32 	%rd70, [%rd207+8];
	add.s64 	%rd71, %rd69, %rd70;
	ld.global.s32 	%rd72, [%rd207+12];
	add.s64 	%rd73, %rd71, %rd72;
	ld.global.s32 	%rd74, [%rd207+16];
	add.s64 	%rd75, %rd73, %rd74;
	ld.global.s32 	%rd76, [%rd207+20];
	add.s64 	%rd77, %rd75, %rd76;
	ld.global.s32 	%rd78, [%rd207+24];
	add.s64 	%rd79, %rd77, %rd78;
	ld.global.s32 	%rd80, [%rd207+28];
	add.s64 	%rd206, %rd79, %rd80;
	add.s32 	%r35, %r35, 16;
	add.s64 	%rd207, %rd207, 64;
	setp.eq.s32 	%p3, %r35, 0;
	@%p3 bra 	$L__BB3_4;
	bra.uni 	$L__BB3_3;
$L__BB3_4:
	setp.eq.s32 	%p4, %r2, 0;
	@%p4 bra 	$L__BB3_13;
	and.b32  	%r6, %r1, 7;
	setp.lt.u32 	%p5, %r2, 8;
	@%p5 bra 	$L__BB3_7;
	cvt.u64.u32 	%rd82, %r31;
	add.s64 	%rd83, %rd4, %rd82;
	shl.b64 	%rd84, %rd83, 2;
	add.s64 	%rd85, %rd3, %rd84;
	ld.global.s32 	%rd86, [%rd85];
	add.s64 	%rd87, %rd206, %rd86;
	ld.global.s32 	%rd88, [%rd85+4];
	add.s64 	%rd89, %rd87, %rd88;
	ld.global.s32 	%rd90, [%rd85+8];
	add.s64 	%rd91, %rd89, %rd90;
	ld.global.s32 	%rd92, [%rd85+12];
	add.s64 	%rd93, %rd91, %rd92;
	ld.global.s32 	%rd94, [%rd85+16];
	add.s64 	%rd95, %rd93, %rd94;
	ld.global.s32 	%rd96, [%rd85+20];
	add.s64 	%rd97, %rd95, %rd96;
	ld.global.s32 	%rd98, [%rd85+24];
	add.s64 	%rd99, %rd97, %rd98;
	ld.global.s32 	%rd100, [%rd85+28];
	add.s64 	%rd206, %rd99, %rd100;
	add.s32 	%r31, %r31, 8;
$L__BB3_7:
	setp.eq.s32 	%p6, %r6, 0;
	@%p6 bra 	$L__BB3_13;
	and.b32  	%r9, %r1, 3;
	setp.lt.u32 	%p7, %r6, 4;
	@%p7 bra 	$L__BB3_10;
	cvt.u64.u32 	%rd102, %r31;
	add.s64 	%rd103, %rd4, %rd102;
	shl.b64 	%rd104, %rd103, 2;
	add.s64 	%rd105, %rd3, %rd104;
	ld.global.s32 	%rd106, [%rd105];
	add.s64 	%rd107, %rd206, %rd106;
	ld.global.s32 	%rd108, [%rd105+4];
	add.s64 	%rd109, %rd107, %rd108;
	ld.global.s32 	%rd110, [%rd105+8];
	add.s64 	%rd111, %rd109, %rd110;
	ld.global.s32 	%rd112, [%rd105+12];
	add.s64 	%rd206, %rd111, %rd112;
	add.s32 	%r31, %r31, 4;
$L__BB3_10:
	setp.eq.s32 	%p8, %r9, 0;
	@%p8 bra 	$L__BB3_13;
	cvt.u64.u32 	%rd113, %r31;
	add.s64 	%rd114, %rd4, %rd113;
	shl.b64 	%rd115, %rd114, 2;
	add.s64 	%rd204, %rd3, %rd115;
	neg.s32 	%r34, %r9;
$L__BB3_12:
	.pragma "nounroll";
	ld.global.s32 	%rd116, [%rd204];
	add.s64 	%rd206, %rd206, %rd116;
	add.s64 	%rd204, %rd204, 4;
	add.s32 	%r34, %r34, 1;
	setp.ne.s32 	%p9, %r34, 0;
	@%p9 bra 	$L__BB3_12;
$L__BB3_13:
	cvt.u64.u32 	%rd117, %r1;
	cvt.s64.s32 	%rd118, %r23;
	mad.lo.s64 	%rd20, %rd39, %rd118, %rd117;
	shl.b64 	%rd119, %rd20, 2;
	add.s64 	%rd120, %rd3, %rd119;
	ld.global.u32 	%r15, [%rd120];
	setp.lt.s32 	%p10, %r15, 1;
	mov.f64 	%fd54, 0d0000000000000000;
	@%p10 bra 	$L__BB3_25;
	mul.lo.s32 	%r26, %r24, %r23;
	cvt.s64.s32 	%rd21, %r26;
	mov.u32 	%r27, %tid.x;
	cvt.u64.u32 	%rd22, %r27;
	and.b32  	%r16, %r15, 7;
	setp.lt.u32 	%p11, %r15, 8;
	mov.f64 	%fd54, 0d0000000000000000;
	@%p11 bra 	$L__BB3_17;
	and.b32  	%r28, %r15, 2147483640;
	neg.s32 	%r36, %r28;
	add.s64 	%rd121, %rd206, %rd21;
	shl.b64 	%rd122, %rd121, 2;
	add.s64 	%rd123, %rd122, %rd2;
	add.s64 	%rd209, %rd123, 16;
	mov.f64 	%fd54, 0d0000000000000000;
$L__BB3_16:
	.pragma "nounroll";
	ld.global.s32 	%rd124, [%rd209+-16];
	mad.lo.s64 	%rd125, %rd38, %rd124, %rd22;
	shl.b64 	%rd126, %rd125, 3;
	add.s64 	%rd127, %rd1, %rd126;
	ld.global.f64 	%fd17, [%rd127];
	add.f64 	%fd18, %fd54, %fd17;
	ld.global.s32 	%rd128, [%rd209+-12];
	mad.lo.s64 	%rd129, %rd38, %rd128, %rd22;
	shl.b64 	%rd130, %rd129, 3;
	add.s64 	%rd131, %rd1, %rd130;
	ld.global.f64 	%fd19, [%rd131];
	add.f64 	%fd20, %fd18, %fd19;
	ld.global.s32 	%rd132, [%rd209+-8];
	mad.lo.s64 	%rd133, %rd38, %rd132, %rd22;
	shl.b64 	%rd134, %rd133, 3;
	add.s64 	%rd135, %rd1, %rd134;
	ld.global.f64 	%fd21, [%rd135];
	add.f64 	%fd22, %fd20, %fd21;
	ld.global.s32 	%rd136, [%rd209+-4];
	mad.lo.s64 	%rd137, %rd38, %rd136, %rd22;
	shl.b64 	%rd138, %rd137, 3;
	add.s64 	%rd139, %rd1, %rd138;
	ld.global.f64 	%fd23, [%rd139];
	add.f64 	%fd24, %fd22, %fd23;
	ld.global.s32 	%rd140, [%rd209];
	mad.lo.s64 	%rd141, %rd38, %rd140, %rd22;
	shl.b64 	%rd142, %rd141, 3;
	add.s64 	%rd143, %rd1, %rd142;
	ld.global.f64 	%fd25, [%rd143];
	add.f64 	%fd26, %fd24, %fd25;
	ld.global.s32 	%rd144, [%rd209+4];
	mad.lo.s64 	%rd145, %rd38, %rd144, %rd22;
	shl.b64 	%rd146, %rd145, 3;
	add.s64 	%rd147, %rd1, %rd146;
	ld.global.f64 	%fd27, [%rd147];
	add.f64 	%fd28, %fd26, %fd27;
	ld.global.s32 	%rd148, [%rd209+8];
	mad.lo.s64 	%rd149, %rd38, %rd148, %rd22;
	shl.b64 	%rd150, %rd149, 3;
	add.s64 	%rd151, %rd1, %rd150;
	ld.global.f64 	%fd29, [%rd151];
	add.f64 	%fd30, %fd28, %fd29;
	ld.global.s32 	%rd152, [%rd209+12];
	mad.lo.s64 	%rd153, %rd38, %rd152, %rd22;
	shl.b64 	%rd154, %rd153, 3;
	add.s64 	%rd155, %rd1, %rd154;
	ld.global.f64 	%fd31, [%rd155];
	add.f64 	%fd54, %fd30, %fd31;
	add.s64 	%rd206, %rd206, 8;
	add.s32 	%r36, %r36, 8;
	add.s64 	%rd209, %rd209, 32;
	setp.ne.s32 	%p12, %r36, 0;
	@%p12 bra 	$L__BB3_16;
$L__BB3_17:
	setp.eq.s32 	%p13, %r16, 0;
	@%p13 bra 	$L__BB3_25;
	and.b32  	%r22, %r15, 3;
	setp.lt.u32 	%p14, %r16, 4;
	@%p14 bra 	$L__BB3_20;
	add.s64 	%rd156, %rd206, %rd21;
	shl.b64 	%rd157, %rd156, 2;
	add.s64 	%rd158, %rd2, %rd157;
	ld.global.s32 	%rd159, [%rd158];
	mad.lo.s64 	%rd160, %rd38, %rd159, %rd22;
	shl.b64 	%rd161, %rd160, 3;
	add.s64 	%rd162, %rd1, %rd161;
	ld.global.f64 	%fd33, [%rd162];
	add.f64 	%fd34, %fd54, %fd33;
	ld.global.s32 	%rd163, [%rd158+4];
	mad.lo.s64 	%rd164, %rd38, %rd163, %rd22;
	shl.b64 	%rd165, %rd164, 3;
	add.s64 	%rd166, %rd1, %rd165;
	ld.global.f64 	%fd35, [%rd166];
	add.f64 	%fd36, %fd34, %fd35;
	ld.global.s32 	%rd167, [%rd158+8];
	mad.lo.s64 	%rd168, %rd38, %rd167, %rd22;
	shl.b64 	%rd169, %rd168, 3;
	add.s64 	%rd170, %rd1, %rd169;
	ld.global.f64 	%fd37, [%rd170];
	add.f64 	%fd38, %fd36, %fd37;
	ld.global.s32 	%rd171, [%rd158+12];
	mad.lo.s64 	%rd172, %rd38, %rd171, %rd22;
	shl.b64 	%rd173, %rd172, 3;
	add.s64 	%rd174, %rd1, %rd173;
	ld.global.f64 	%fd39, [%rd174];
	add.f64 	%fd54, %fd38, %fd39;
	add.s64 	%rd206, %rd206, 4;
$L__BB3_20:
	setp.eq.s32 	%p15, %r22, 0;
	@%p15 bra 	$L__BB3_25;
	setp.eq.s32 	%p16, %r22, 1;
	@%p16 bra 	$L__BB3_23;
	add.s64 	%rd175, %rd206, %rd21;
	shl.b64 	%rd176, %rd175, 2;
	add.s64 	%rd177, %rd2, %rd176;
	ld.global.s32 	%rd178, [%rd177];
	mad.lo.s64 	%rd179, %rd38, %rd178, %rd22;
	shl.b64 	%rd180, %rd179, 3;
	add.s64 	%rd181, %rd1, %rd180;
	ld.global.f64 	%fd41, [%rd181];
	add.f64 	%fd42, %fd54, %fd41;
	ld.global.s32 	%rd182, [%rd177+4];
	mad.lo.s64 	%rd183, %rd38, %rd182, %rd22;
	shl.b64 	%rd184, %rd183, 3;
	add.s64 	%rd185, %rd1, %rd184;
	ld.global.f64 	%fd43, [%rd185];
	add.f64 	%fd54, %fd42, %fd43;
	add.s64 	%rd206, %rd206, 2;
$L__BB3_23:
	and.b32  	%r29, %r15, 1;
	setp.eq.b32 	%p17, %r29, 1;
	not.pred 	%p18, %p17;
	@%p18 bra 	$L__BB3_25;
	add.s64 	%rd186, %rd206, %rd21;
	shl.b64 	%rd187, %rd186, 2;
	add.s64 	%rd188, %rd2, %rd187;
	ld.global.s32 	%rd189, [%rd188];
	mad.lo.s64 	%rd190, %rd38, %rd189, %rd22;
	shl.b64 	%rd191, %rd190, 3;
	add.s64 	%rd192, %rd1, %rd191;
	ld.global.f64 	%fd44, [%rd192];
	add.f64 	%fd54, %fd54, %fd44;
$L__BB3_25:
	cvta.to.global.u64 	%rd193, %rd37;
	cvt.rn.f64.s32 	%fd45, %r15;
	div.rn.f64 	%fd46, %fd54, %fd45;
	mov.u32 	%r30, %tid.x;
	cvt.u64.u32 	%rd194, %r30;
	mad.lo.s64 	%rd195, %rd20, %rd38, %rd194;
	shl.b64 	%rd196, %rd195, 3;
	add.s64 	%rd197, %rd193, %rd196;
	st.global.f64 	[%rd197], %fd46;
	ret;

}
	// .globl	_ZN3cub18CUB_300001_SM_10006detail11EmptyKernelIvEEvv
.visible .entry _ZN3cub18CUB_300001_SM_10006detail11EmptyKernelIvEEvv()
{


	ret;

}


// ===== COMPILED SASS (sm_100) =====

	.target	sm_100

	.elftype	@"ET_EXEC"


//--------------------- .note.nv.tkinfo           --------------------------
	.section	.note.nv.tkinfo,"",@"SHT_NOTE"
	.sectionflags	@"SHF_NOTE_NV_TKINFO"
	.tkinfo
        /*0018*/ 	.word	0x00000002
        /*0030*/ 	.string	""
        /*0030*/ 	.string	"ptxas"
        /*0030*/ 	.string	"Cuda compilation tools, release 13.0, V13.0.88"
        /*0030*/ 	.string	"Build cuda_13.0.r13.0/compiler.36424714_0"
        /*0030*/ 	.string	"-arch sm_100 -m 64 "



//--------------------- .note.nv.cuinfo           --------------------------
	.section	.note.nv.cuinfo,"",@"SHT_NOTE"
	.sectionflags	@"SHF_NOTE_NV_CUINFO"
        /*0018*/ 	.short	0x0002
        /*001a*/ 	.short	0x0064
        /*001c*/ 	.short	0x0082
	.zero		2


//--------------------- .nv.info                  --------------------------
	.section	.nv.info,"",@"SHT_CUDA_INFO"
	.align	4


	//----- nvinfo : EIATTR_REGCOUNT
	.align		4
        /*0000*/ 	.byte	0x04, 0x2f
        /*0002*/ 	.short	(.L_44 - .L_43)
	.align		4
.L_43:
        /*0004*/ 	.word	index@(_Z5normAPKdS0_PdmS1_mimjj)
        /*0008*/ 	.word	0x0000001f


	//----- nvinfo : EIATTR_FRAME_SIZE
	.align		4
.L_44:
        /*000c*/ 	.byte	0x04, 0x11
        /*000e*/ 	.short	(.L_46 - .L_45)
	.align		4
.L_45:
        /*0010*/ 	.word	index@(_Z5normAPKdS0_PdmS1_mimjj)
        /*0014*/ 	.word	0x00000000


	//----- nvinfo : EIATTR_REGCOUNT
	.align		4
.L_46:
        /*0018*/ 	.byte	0x04, 0x2f
        /*001a*/ 	.short	(.L_48 - .L_47)
	.align		4
.L_47:
        /*001c*/ 	.word	index@(_Z6normA1PKdS0_PdmS1_mimjj)
        /*0020*/ 	.word	0x0000001a


	//----- nvinfo : EIATTR_FRAME_SIZE
	.align		4
.L_48:
        /*0024*/ 	.byte	0x04, 0x11
        /*0026*/ 	.short	(.L_50 - .L_49)
	.align		4
.L_49:
        /*0028*/ 	.word	index@(_Z6normA1PKdS0_PdmS1_mimjj)
        /*002c*/ 	.word	0x00000000


	//----- nvinfo : EIATTR_REGCOUNT
	.align		4
.L_50:
        /*0030*/ 	.byte	0x04, 0x2f
        /*0032*/ 	.short	(.L_52 - .L_51)
	.align		4
.L_51:
        /*0034*/ 	.word	index@(_Z6normA2PKdS0_PdmS1_mimjj)
        /*0038*/ 	.word	0x00000020


	//----- nvinfo : EIATTR_FRAME_SIZE
	.align		4
.L_52:
        /*003c*/ 	.byte	0x04, 0x11
        /*003e*/ 	.short	(.L_54 - .L_53)
	.align		4
.L_53:
        /*0040*/ 	.word	index@(_Z6normA2PKdS0_PdmS1_mimjj)
        /*0044*/ 	.word	0x00000000


	//----- nvinfo : EIATTR_REGCOUNT
	.align		4
.L_54:
        /*0048*/ 	.byte	0x04, 0x2f
        /*004a*/ 	.short	(.L_56 - .L_55)
	.align		4
.L_55:
        /*004c*/ 	.word	index@(_Z5meanzPdPKdPKiS3_mimi)
        /*0050*/ 	.word	0x00000020


	//----- nvinfo : EIATTR_FRAME_SIZE
	.align		4
.L_56:
        /*0054*/ 	.byte	0x04, 0x11
        /*0056*/ 	.short	(.L_58 - .L_57)
	.align		4
.L_57:
        /*0058*/ 	.word	index@($__internal_0_$__cuda_sm20_div_rn_f64_full)
        /*005c*/ 	.word	0x00000000


	//----- nvinfo : EIATTR_FRAME_SIZE
	.align		4
.L_58:
        /*0060*/ 	.byte	0x04, 0x11
        /*0062*/ 	.short	(.L_60 - .L_59)
	.align		4
.L_59:
        /*0064*/ 	.word	index@(_Z5meanzPdPKdPKiS3_mimi)
        /*0068*/ 	.word	0x00000000


	//----- nvinfo : EIATTR_REGCOUNT
	.align		4
.L_60:
        /*006c*/ 	.byte	0x04, 0x2f
        /*006e*/ 	.short	(.L_62 - .L_61)
	.align		4
.L_61:
        /*0070*/ 	.word	index@(_ZN3cub18CUB_300001_SM_10006detail11EmptyKernelIvEEvv)
        /*0074*/ 	.word	0x00000004


	//----- nvinfo : EIATTR_FRAME_SIZE
	.align		4
.L_62:
        /*0078*/ 	.byte	0x04, 0x11
        /*007a*/ 	.short	(.L_64 - .L_63)
	.align		4
.L_63:
        /*007c*/ 	.word	index@(_ZN3cub18CUB_300001_SM_10006detail11EmptyKernelIvEEvv)
        /*0080*/ 	.word	0x00000000


	//----- nvinfo : EIATTR_MIN_STACK_SIZE
	.align		4
.L_64:
        /*0084*/ 	.byte	0x04, 0x12
        /*0086*/ 	.short	(.L_66 - .L_65)
	.align		4
.L_65:
        /*0088*/ 	.word	index@(_ZN3cub18CUB_300001_SM_10006detail11EmptyKernelIvEEvv)
        /*008c*/ 	.word	0x00000000


	//----- nvinfo : EIATTR_MIN_STACK_SIZE
	.align		4
.L_66:
        /*0090*/ 	.byte	0x04, 0x12
        /*0092*/ 	.short	(.L_68 - .L_67)
	.align		4
.L_67:
        /*0094*/ 	.word	index@(_Z5meanzPdPKdPKiS3_mimi)
        /*0098*/ 	.word	0x00000000


	//----- nvinfo : EIATTR_MIN_STACK_SIZE
	.align		4
.L_68:
        /*009c*/ 	.byte	0x04, 0x12
        /*009e*/ 	.short	(.L_70 - .L_69)
	.align		4
.L_69:
        /*00a0*/ 	.word	index@(_Z6normA2PKdS0_PdmS1_mimjj)
        /*00a4*/ 	.word	0x00000000


	//----- nvinfo : EIATTR_MIN_STACK_SIZE
	.align		4
.L_70:
        /*00a8*/ 	.byte	0x04, 0x12
        /*00aa*/ 	.short	(.L_72 - .L_71)
	.align		4
.L_71:
        /*00ac*/ 	.word	index@(_Z6normA1PKdS0_PdmS1_mimjj)
        /*00b0*/ 	.word	0x00000000


	//----- nvinfo : EIATTR_MIN_STACK_SIZE
	.align		4
.L_72:
        /*00b4*/ 	.byte	0x04, 0x12
        /*00b6*/ 	.short	(.L_74 - .L_73)
	.align		4
.L_73:
        /*00b8*/ 	.word	index@(_Z5normAPKdS0_PdmS1_mimjj)
        /*00bc*/ 	.word	0x00000000
.L_74:


//--------------------- .nv.compat                --------------------------
	.section	.nv.compat,"",@"SHT_CUDA_COMPAT_INFO"
	.align	4
        /*0000*/ 	.byte	0x02, 0x09, 0x00, 0x00, 0x02, 0x02, 0x01, 0x00, 0x02, 0x05, 0x05, 0x00, 0x03, 0x07, 0x01, 0x01
        /*0010*/ 	.byte	0x02, 0x03, 0x00, 0x00, 0x02, 0x06, 0x01, 0x00, 0x04, 0x0b, 0x08, 0x00, 0x01, 0x00, 0x00, 0x00
        /*0020*/ 	.byte	0x00, 0x00, 0x00, 0x00


//--------------------- .nv.info._ZN3cub18CUB_300001_SM_10006detail11EmptyKernelIvEEvv --------------------------
	.section	.nv.info._ZN3cub18CUB_300001_SM_10006detail11EmptyKernelIvEEvv,"",@"SHT_CUDA_INFO"
	.sectionflags	@""
	.align	4


	//----- nvinfo : EIATTR_CUDA_API_VERSION
	.align		4
        /*0000*/ 	.byte	0x04, 0x37
        /*0002*/ 	.short	(.L_76 - .L_75)
.L_75:
        /*0004*/ 	.word	0x00000082


	//----- nvinfo : EIATTR_SPARSE_MMA_MASK
	.align		4
.L_76:
        /*0008*/ 	.byte	0x03, 0x50
        /*000a*/ 	.short	0x0000


	//----- nvinfo : EIATTR_MAXREG_COUNT
	.align		4
        /*000c*/ 	.byte	0x03, 0x1b
        /*000e*/ 	.short	0x00ff


	//----- nvinfo : EIATTR_MERCURY_ISA_VERSION
	.align		4
        /*0010*/ 	.byte	0x03, 0x5f
        /*0012*/ 	.short	0x0101


	//----- nvinfo : EIATTR_VRC_CTA_INIT_COUNT
	.align		4
        /*0014*/ 	.byte	0x02, 0x4a
	.zero		1
	.zero		1


	//----- nvinfo : EIATTR_EXIT_INSTR_OFFSETS
	.align		4
        /*0018*/ 	.byte	0x04, 0x1c
        /*001a*/ 	.short	(.L_78 - .L_77)


	//   ....[0]....
.L_77:
        /*001c*/ 	.word	0x00000010


	//----- nvinfo : EIATTR_SW_WAR
	.align		4
.L_78:
        /*0020*/ 	.byte	0x04, 0x36
        /*0022*/ 	.short	(.L_80 - .L_79)
.L_79:
        /*0024*/ 	.word	0x00000008
.L_80:


//--------------------- .nv.info._Z5meanzPdPKdPKiS3_mimi --------------------------
	.section	.nv.info._Z5meanzPdPKdPKiS3_mimi,"",@"SHT_CUDA_INFO"
	.sectionflags	@""
	.align	4


	//----- nvinfo : EIATTR_CUDA_API_VERSION
	.align		4
        /*0000*/ 	.byte	0x04, 0x37
        /*0002*/ 	.short	(.L_82 - .L_81)
.L_81:
        /*0004*/ 	.word	0x00000082


	//----- nvinfo : EIATTR_KPARAM_INFO
	.align		4
.L_82:
        /*0008*/ 	.byte	0x04, 0x17
        /*000a*/ 	.short	(.L_84 - .L_83)
.L_83:
        /*000c*/ 	.word	0x00000000
        /*0010*/ 	.short	0x0007
        /*0012*/ 	.short	0x0038
        /*0014*/ 	.byte	0x00, 0xf0, 0x11, 0x00


	//----- nvinfo : EIATTR_KPARAM_INFO
	.align		4
.L_84:
        /*0018*/ 	.byte	0x04, 0x17
        /*001a*/ 	.short	(.L_86 - .L_85)
.L_85:
        /*001c*/ 	.word	0x00000000
        /*0020*/ 	.short	0x0006
        /*0022*/ 	.short	0x0030
        /*0024*/ 	.byte	0x00, 0xf0, 0x21, 0x00


	//----- nvinfo : EIATTR_KPARAM_INFO
	.align		4
.L_86:
        /*0028*/ 	.byte	0x04, 0x17
        /*002a*/ 	.short	(.L_88 - .L_87)
.L_87:
        /*002c*/ 	.word	0x00000000
        /*0030*/ 	.short	0x0005
        /*0032*/ 	.short	0x0028
        /*0034*/ 	.byte	0x00, 0xf0, 0x11, 0x00


	//----- nvinfo : EIATTR_KPARAM_INFO
	.align		4
.L_88:
        /*0038*/ 	.byte	0x04, 0x17
        /*003a*/ 	.short	(.L_90 - .L_89)
.L_89:
        /*003c*/ 	.word	0x00000000
        /*0040*/ 	.short	0x0004
        /*0042*/ 	.short	0x0020
        /*0044*/ 	.byte	0x00, 0xf0, 0x21, 0x00


	//----- nvinfo : EIATTR_KPARAM_INFO
	.align		4
.L_90:
        /*0048*/ 	.byte	0x04, 0x17
        /*004a*/ 	.short	(.L_92 - .L_91)
.L_91:
        /*004c*/ 	.word	0x00000000
        /*0050*/ 	.short	0x0003
        /*0052*/ 	.short	0x0018
        /*0054*/ 	.byte	0x00, 0xf5, 0x21, 0x00


	//----- nvinfo : EIATTR_KPARAM_INFO
	.align		4
.L_92:
        /*0058*/ 	.byte	0x04, 0x17
        /*005a*/ 	.short	(.L_94 - .L_93)
.L_93:
        /*005c*/ 	.word	0x00000000
        /*0060*/ 	.short	0x0002
        /*0062*/ 	.short	0x0010
        /*0064*/ 	.byte	0x00, 0xf5, 0x21, 0x00


	//----- nvinfo : EIATTR_KPARAM_INFO
	.align		4
.L_94:
        /*0068*/ 	.byte	0x04, 0x17
        /*006a*/ 	.short	(.L_96 - .L_95)
.L_95:
        /*006c*/ 	.word	0x00000000
        /*0070*/ 	.short	0x0001
        /*0072*/ 	.short	0x0008
        /*0074*/ 	.byte	0x00, 0xf5, 0x21, 0x00


	//----- nvinfo : EIATTR_KPARAM_INFO
	.align		4
.L_96:
        /*0078*/ 	.byte	0x04, 0x17
        /*007a*/ 	.short	(.L_98 - .L_97)
.L_97:
        /*007c*/ 	.word	0x00000000
        /*0080*/ 	.short	0x0000
        /*0082*/ 	.short	0x0000
        /*0084*/ 	.byte	0x00, 0xf5, 0x21, 0x00


	//----- nvinfo : EIATTR_SPARSE_MMA_MASK
	.align		4
.L_98:
        /*0088*/ 	.byte	0x03, 0x50
        /*008a*/ 	.short	0x0000


	//----- nvinfo : EIATTR_MAXREG_COUNT
	.align		4
        /*008c*/ 	.byte	0x03, 0x1b
        /*008e*/ 	.short	0x00ff


	//----- nvinfo : EIATTR_MERCURY_ISA_VERSION
	.align		4
        /*0090*/ 	.byte	0x03, 0x5f
        /*0092*/ 	.short	0x0101


	//----- nvinfo : EIATTR_VRC_CTA_INIT_COUNT
	.align		4
        /*0094*/ 	.byte	0x02, 0x4a
	.zero		1
	.zero		1


	//----- nvinfo : EIATTR_EXIT_INSTR_OFFSETS
	.align		4
        /*0098*/ 	.byte	0x04, 0x1c
        /*009a*/ 	.short	(.L_100 - .L_99)


	//   ....[0]....
.L_99:
        /*009c*/ 	.word	0x00001b10


	//----- nvinfo : EIATTR_CRS_STACK_SIZE
	.align		4
.L_100:
        /*00a0*/ 	.byte	0x04, 0x1e
        /*00a2*/ 	.short	(.L_102 - .L_101)
.L_101:
        /*00a4*/ 	.word	0x00000000


	//----- nvinfo : EIATTR_CBANK_PARAM_SIZE
	.align		4
.L_102:
        /*00a8*/ 	.byte	0x03, 0x19
        /*00aa*/ 	.short	0x003c


	//----- nvinfo : EIATTR_PARAM_CBANK
	.align		4
        /*00ac*/ 	.byte	0x04, 0x0a
        /*00ae*/ 	.short	(.L_104 - .L_103)
	.align		4
.L_103:
        /*00b0*/ 	.word	index@(.nv.constant0._Z5meanzPdPKdPKiS3_mimi)
        /*00b4*/ 	.short	0x0380
        /*00b6*/ 	.short	0x003c


	//----- nvinfo : EIATTR_SW_WAR
	.align		4
.L_104:
        /*00b8*/ 	.byte	0x04, 0x36
        /*00ba*/ 	.short	(.L_106 - .L_105)
.L_105:
        /*00bc*/ 	.word	0x00000008
.L_106:


//--------------------- .nv.info._Z6normA2PKdS0_PdmS1_mimjj --------------------------
	.section	.nv.info._Z6normA2PKdS0_PdmS1_mimjj,"",@"SHT_CUDA_INFO"
	.sectionflags	@""
	.align	4


	//----- nvinfo : EIATTR_CUDA_API_VERSION
	.align		4
        /*0000*/ 	.byte	0x04, 0x37
        /*0002*/ 	.short	(.L_108 - .L_107)
.L_107:
        /*0004*/ 	.word	0x00000082


	//----- nvinfo : EIATTR_KPARAM_INFO
	.align		4
.L_108:
        /*0008*/ 	.byte	0x04, 0x17
        /*000a*/ 	.short	(.L_110 - .L_109)
.L_109:
        /*000c*/ 	.word	0x00000000
        /*0010*/ 	.short	0x0009
        /*0012*/ 	.short	0x0044
        /*0014*/ 	.byte	0x00, 0xf0, 0x11, 0x00


	//----- nvinfo : EIATTR_KPARAM_INFO
	.align		4
.L_110:
        /*0018*/ 	.byte	0x04, 0x17
        /*001a*/ 	.short	(.L_112 - .L_111)
.L_111:
        /*001c*/ 	.word	0x00000000
        /*0020*/ 	.short	0x0008
        /*0022*/ 	.short	0x0040
        /*0024*/ 	.byte	0x00, 0xf0, 0x11, 0x00


	//----- nvinfo : EIATTR_KPARAM_INFO
	.align		4
.L_112:
        /*0028*/ 	.byte	0x04, 0x17
        /*002a*/ 	.short	(.L_114 - .L_113)
.L_113:
        /*002c*/ 	.word	0x00000000
        /*0030*/ 	.short	0x0007
        /*0032*/ 	.short	0x0038
        /*0034*/ 	.byte	0x00, 0xf0, 0x21, 0x00


	//----- nvinfo : EIATTR_KPARAM_INFO
	.align		4
.L_114:
        /*0038*/ 	.byte	0x04, 0x17
        /*003a*/ 	.short	(.L_116 - .L_115)
.L_115:
        /*003c*/ 	.word	0x00000000
        /*0040*/ 	.short	0x0006
        /*0042*/ 	.short	0x0030
        /*0044*/ 	.byte	0x00, 0xf0, 0x11, 0x00


	//----- nvinfo : EIATTR_KPARAM_INFO
	.align		4
.L_116:
        /*0048*/ 	.byte	0x04, 0x17
        /*004a*/ 	.short	(.L_118 - .L_117)
.L_117:
        /*004c*/ 	.word	0x00000000
        /*0050*/ 	.short	0x0005
        /*0052*/ 	.short	0x0028
        /*0054*/ 	.byte	0x00, 0xf0, 0x21, 0x00


	//----- nvinfo : EIATTR_KPARAM_INFO
	.align		4
.L_118:
        /*0058*/ 	.byte	0x04, 0x17
        /*005a*/ 	.short	(.L_120 - .L_119)
.L_119:
        /*005c*/ 	.word	0x00000000
        /*0060*/ 	.short	0x0004
        /*0062*/ 	.short	0x0020
        /*0064*/ 	.byte	0x00, 0xf5, 0x21, 0x00


	//----- nvinfo : EIATTR_KPARAM_INFO
	.align		4
.L_120:
        /*0068*/ 	.byte	0x04, 0x17
        /*006a*/ 	.short	(.L_122 - .L_121)
.L_121:
        /*006c*/ 	.word	0x00000000
        /*0070*/ 	.short	0x0003
        /*0072*/ 	.short	0x0018
        /*0074*/ 	.byte	0x00, 0xf0, 0x21, 0x00


	//----- nvinfo : EIATTR_KPARAM_INFO
	.align		4
.L_122:
        /*0078*/ 	.byte	0x04, 0x17
        /*007a*/ 	.short	(.L_124 - .L_123)
.L_123:
        /*007c*/ 	.word	0x00000000
        /*0080*/ 	.short	0x0002
        /*0082*/ 	.short	0x0010
        /*0084*/ 	.byte	0x00, 0xf5, 0x21, 0x00


	//----- nvinfo : EIATTR_KPARAM_INFO
	.align		4
.L_124:
        /*0088*/ 	.byte	0x04, 0x17
        /*008a*/ 	.short	(.L_126 - .L_125)
.L_125:
        /*008c*/ 	.word	0x00000000
        /*0090*/ 	.short	0x0001
        /*0092*/ 	.short	0x0008
        /*0094*/ 	.byte	0x00, 0xf5, 0x21, 0x00


	//----- nvinfo : EIATTR_KPARAM_INFO
	.align		4
.L_126:
        /*0098*/ 	.byte	0x04, 0x17
        /*009a*/ 	.short	(.L_128 - .L_127)
.L_127:
        /*009c*/ 	.word	0x00000000
        /*00a0*/ 	.short	0x0000
        /*00a2*/ 	.short	0x0000
        /*00a4*/ 	.byte	0x00, 0xf5, 0x21, 0x00


	//----- nvinfo : EIATTR_SPARSE_MMA_MASK
	.align		4
.L_128:
        /*00a8*/ 	.byte	0x03, 0x50
        /*00aa*/ 	.short	0x0000


	//----- nvinfo : EIATTR_MAXREG_COUNT
	.align		4
        /*00ac*/ 	.byte	0x03, 0x1b
        /*00ae*/ 	.short	0x00ff


	//----- nvinfo : EIATTR_MERCURY_ISA_VERSION
	.align		4
        /*00b0*/ 	.byte	0x03, 0x5f
        /*00b2*/ 	.short	0x0101


	//----- nvinfo : EIATTR_VRC_CTA_INIT_COUNT
	.align		4
        /*00b4*/ 	.byte	0x02, 0x4a
	.zero		1
	.zero		1


	//----- nvinfo : EIATTR_EXIT_INSTR_OFFSETS
	.align		4
        /*00b8*/ 	.byte	0x04, 0x1c
        /*00ba*/ 	.short	(.L_130 - .L_129)


	//   ....[0]....
.L_129:
        /*00bc*/ 	.word	0x00000ec0


	//----- nvinfo : EIATTR_CBANK_PARAM_SIZE
	.align		4
.L_130:
        /*00c0*/ 	.byte	0x03, 0x19
        /*00c2*/ 	.short	0x0048


	//----- nvinfo : EIATTR_PARAM_CBANK
	.align		4
        /*00c4*/ 	.byte	0x04, 0x0a
        /*00c6*/ 	.short	(.L_132 - .L_131)
	.align		4
.L_131:
        /*00c8*/ 	.word	index@(.nv.constant0._Z6normA2PKdS0_PdmS1_mimjj)
        /*00cc*/ 	.short	0x0380
        /*00ce*/ 	.short	0x0048


	//----- nvinfo : EIATTR_SW_WAR
	.align		4
.L_132:
        /*00d0*/ 	.byte	0x04, 0x36
        /*00d2*/ 	.short	(.L_134 - .L_133)
.L_133:
        /*00d4*/ 	.word	0x00000008
.L_134:


//--------------------- .nv.info._Z6normA1PKdS0_PdmS1_mimjj --------------------------
	.section	.nv.info._Z6normA1PKdS0_PdmS1_mimjj,"",@"SHT_CUDA_INFO"
	.sectionflags	@""
	.align	4


	//----- nvinfo : EIATTR_CUDA_API_VERSION
	.align		4
        /*0000*/ 	.byte	0x04, 0x37
        /*0002*/ 	.short	(.L_136 - .L_135)
.L_135:
        /*0004*/ 	.word	0x00000082


	//----- nvinfo : EIATTR_KPARAM_INFO
	.align		4
.L_136:
        /*0008*/ 	.byte	0x04, 0x17
        /*000a*/ 	.short	(.L_138 - .L_137)
.L_137:
        /*000c*/ 	.word	0x00000000
        /*0010*/ 	.short	0x0009
        /*0012*/ 	.short	0x0044
        /*0014*/ 	.byte	0x00, 0xf0, 0x11, 0x00


	//----- nvinfo : EIATTR_KPARAM_INFO
	.align		4
.L_138:
        /*0018*/ 	.byte	0x04, 0x17
        /*001a*/ 	.short	(.L_140 - .L_139)
.L_139:
        /*001c*/ 	.word	0x00000000
        /*0020*/ 	.short	0x0008
        /*0022*/ 	.short	0x0040
        /*0024*/ 	.byte	0x00, 0xf0, 0x11, 0x00


	//----- nvinfo : EIATTR_KPARAM_INFO
	.align		4
.L_140:
        /*0028*/ 	.byte	0x04, 0x17
        /*002a*/ 	.short	(.L_142 - .L_141)
.L_141:
        /*002c*/ 	.word	0x00000000
        /*0030*/ 	.short	0x0007
        /*0032*/ 	.short	0x0038
        /*0034*/ 	.byte	0x00, 0xf0, 0x21, 0x00


	//----- nvinfo : EIATTR_KPARAM_INFO
	.align		4
.L_142:
        /*0038*/ 	.byte	0x04, 0x17
        /*003a*/ 	.short	(.L_144 - .L_143)
.L_143:
        /*003c*/ 	.word	0x00000000
        /*0040*/ 	.short	0x0006
        /*0042*/ 	.short	0x0030
        /*0044*/ 	.byte	0x00, 0xf0, 0x11, 0x00


	//----- nvinfo : EIATTR_KPARAM_INFO
	.align		4
.L_144:
        /*0048*/ 	.byte	0x04, 0x17
        /*004a*/ 	.short	(.L_146 - .L_145)
.L_145:
        /*004c*/ 	.word	0x00000000
        /*0050*/ 	.short	0x0005
        /*0052*/ 	.short	0x0028
        /*0054*/ 	.byte	0x00, 0xf0, 0x21, 0x00


	//----- nvinfo : EIATTR_KPARAM_INFO
	.align		4
.L_146:
        /*0058*/ 	.byte	0x04, 0x17
        /*005a*/ 	.short	(.L_148 - .L_147)
.L_147:
        /*005c*/ 	.word	0x00000000
        /*0060*/ 	.short	0x0004
        /*0062*/ 	.short	0x0020
        /*0064*/ 	.byte	0x00, 0xf5, 0x21, 0x00


	//----- nvinfo : EIATTR_KPARAM_INFO
	.align		4
.L_148:
        /*0068*/ 	.byte	0x04, 0x17
        /*006a*/ 	.short	(.L_150 - .L_149)
.L_149:
        /*006c*/ 	.word	0x00000000
        /*0070*/ 	.short	0x0003
        /*0072*/ 	.short	0x0018
        /*0074*/ 	.byte	0x00, 0xf0, 0x21, 0x00


	//----- nvinfo : EIATTR_KPARAM_INFO
	.align		4
.L_150:
        /*0078*/ 	.byte	0x04, 0x17
        /*007a*/ 	.short	(.L_152 - .L_151)
.L_151:
        /*007c*/ 	.word	0x00000000
        /*0080*/ 	.short	0x0002
        /*0082*/ 	.short	0x0010
        /*0084*/ 	.byte	0x00, 0xf5, 0x21, 0x00


	//----- nvinfo : EIATTR_KPARAM_INFO
	.align		4
.L_152:
        /*0088*/ 	.byte	0x04, 0x17
        /*008a*/ 	.short	(.L_154 - .L_153)
.L_153:
        /*008c*/ 	.word	0x00000000
        /*0090*/ 	.short	0x0001
        /*0092*/ 	.short	0x0008
        /*0094*/ 	.byte	0x00, 0xf5, 0x21, 0x00


	//----- nvinfo : EIATTR_KPARAM_INFO
	.align		4
.L_154:
        /*0098*/ 	.byte	0x04, 0x17
        /*009a*/ 	.short	(.L_156 - .L_155)
.L_155:
        /*009c*/ 	.word	0x00000000
        /*00a0*/ 	.short	0x0000
        /*00a2*/ 	.short	0x0000
        /*00a4*/ 	.byte	0x00, 0xf5, 0x21, 0x00


	//----- nvinfo : EIATTR_SPARSE_MMA_MASK
	.align		4
.L_156:
        /*00a8*/ 	.byte	0x03, 0x50
        /*00aa*/ 	.short	0x0000


	//----- nvinfo : EIATTR_MAXREG_COUNT
	.align		4
        /*00ac*/ 	.byte	0x03, 0x1b
        /*00ae*/ 	.short	0x00ff


	//----- nvinfo : EIATTR_NUM_BARRIERS
	.align		4
        /*00b0*/ 	.byte	0x02, 0x4c
        /*00b2*/ 	.byte	0x01
	.zero		1


	//----- nvinfo : EIATTR_MERCURY_ISA_VERSION
	.align		4
        /*00b4*/ 	.byte	0x03, 0x5f
        /*00b6*/ 	.short	0x0101


	//----- nvinfo : EIATTR_VRC_CTA_INIT_COUNT
	.align		4
        /*00b8*/ 	.byte	0x02, 0x4a
	.zero		1
	.zero		1


	//----- nvinfo : EIATTR_EXIT_INSTR_OFFSETS
	.align		4
        /*00bc*/ 	.byte	0x04, 0x1c
        /*00be*/ 	.short	(.L_158 - .L_157)


	//   ....[0]....
.L_157:
        /*00c0*/ 	.word	0x000002f0


	//   ....[1]....
        /*00c4*/ 	.word	0x000008a0


	//----- nvinfo : EIATTR_CBANK_PARAM_SIZE
	.align		4
.L_158:
        /*00c8*/ 	.byte	0x03, 0x19
        /*00ca*/ 	.short	0x0048


	//----- nvinfo : EIATTR_PARAM_CBANK
	.align		4
        /*00cc*/ 	.byte	0x04, 0x0a
        /*00ce*/ 	.short	(.L_160 - .L_159)
	.align		4
.L_159:
        /*00d0*/ 	.word	index@(.nv.constant0._Z6normA1PKdS0_PdmS1_mimjj)
        /*00d4*/ 	.short	0x0380
        /*00d6*/ 	.short	0x0048


	//----- nvinfo : EIATTR_SW_WAR
	.align		4
.L_160:
        /*00d8*/ 	.byte	0x04, 0x36
        /*00da*/ 	.short	(.L_162 - .L_161)
.L_161:
        /*00dc*/ 	.word	0x00000008
.L_162:


//--------------------- .nv.info._Z5normAPKdS0_PdmS1_mimjj --------------------------
	.section	.nv.info._Z5normAPKdS0_PdmS1_mimjj,"",@"SHT_CUDA_INFO"
	.sectionflags	@""
	.align	4


	//----- nvinfo : EIATTR_CUDA_API_VERSION
	.align		4
        /*0000*/ 	.byte	0x04, 0x37
        /*0002*/ 	.short	(.L_164 - .L_163)
.L_163:
        /*0004*/ 	.word	0x00000082


	//----- nvinfo : EIATTR_KPARAM_INFO
	.align		4
.L_164:
        /*0008*/ 	.byte	0x04, 0x17
        /*000a*/ 	.short	(.L_166 - .L_165)
.L_165:
        /*000c*/ 	.word	0x00000000
        /*0010*/ 	.short	0x0009
        /*0012*/ 	.short	0x0044
        /*0014*/ 	.byte	0x00, 0xf0, 0x11, 0x00


	//----- nvinfo : EIATTR_KPARAM_INFO
	.align		4
.L_166:
        /*0018*/ 	.byte	0x04, 0x17
        /*001a*/ 	.short	(.L_168 - .L_167)
.L_167:
        /*001c*/ 	.word	0x00000000
        /*0020*/ 	.short	0x0008
        /*0022*/ 	.short	0x0040
        /*0024*/ 	.byte	0x00, 0xf0, 0x11, 0x00


	//----- nvinfo : EIATTR_KPARAM_INFO
	.align		4
.L_168:
        /*0028*/ 	.byte	0x04, 0x17
        /*002a*/ 	.short	(.L_170 - .L_169)
.L_169:
        /*002c*/ 	.word	0x00000000
        /*0030*/ 	.short	0x0007
        /*0032*/ 	.short	0x0038
        /*0034*/ 	.byte	0x00, 0xf0, 0x21, 0x00


	//----- nvinfo : EIATTR_KPARAM_INFO
	.align		4
.L_170:
        /*0038*/ 	.byte	0x04, 0x17
        /*003a*/ 	.short	(.L_172 - .L_171)
.L_171:
        /*003c*/ 	.word	0x00000000
        /*0040*/ 	.short	0x0006
        /*0042*/ 	.short	0x0030
        /*0044*/ 	.byte	0x00, 0xf0, 0x11, 0x00


	//----- nvinfo : EIATTR_KPARAM_INFO
	.align		4
.L_172:
        /*0048*/ 	.byte	0x04, 0x17
        /*004a*/ 	.short	(.L_174 - .L_173)
.L_173:
        /*004c*/ 	.word	0x00000000
        /*0050*/ 	.short	0x0005
        /*0052*/ 	.short	0x0028
        /*0054*/ 	.byte	0x00, 0xf0, 0x21, 0x00


	//----- nvinfo : EIATTR_KPARAM_INFO
	.align		4
.L_174:
        /*0058*/ 	.byte	0x04, 0x17
        /*005a*/ 	.short	(.L_176 - .L_175)
.L_175:
        /*005c*/ 	.word	0x00000000
        /*0060*/ 	.short	0x0004
        /*0062*/ 	.short	0x0020
        /*0064*/ 	.byte	0x00, 0xf5, 0x21, 0x00


	//----- nvinfo : EIATTR_KPARAM_INFO
	.align		4
.L_176:
        /*0068*/ 	.byte	0x04, 0x17
        /*006a*/ 	.short	(.L_178 - .L_177)
.L_177:
        /*006c*/ 	.word	0x00000000
        /*0070*/ 	.short	0x0003
        /*0072*/ 	.short	0x0018
        /*0074*/ 	.byte	0x00, 0xf0, 0x21, 0x00


	//----- nvinfo : EIATTR_KPARAM_INFO
	.align		4
.L_178:
        /*0078*/ 	.byte	0x04, 0x17
        /*007a*/ 	.short	(.L_180 - .L_179)
.L_179:
        /*007c*/ 	.word	0x00000000
        /*0080*/ 	.short	0x0002
        /*0082*/ 	.short	0x0010
        /*0084*/ 	.byte	0x00, 0xf5, 0x21, 0x00


	//----- nvinfo : EIATTR_KPARAM_INFO
	.align		4
.L_180:
        /*0088*/ 	.byte	0x04, 0x17
        /*008a*/ 	.short	(.L_182 - .L_181)
.L_181:
        /*008c*/ 	.word	0x00000000
        /*0090*/ 	.short	0x0001
        /*0092*/ 	.short	0x0008
        /*0094*/ 	.byte	0x00, 0xf5, 0x21, 0x00


	//----- nvinfo : EIATTR_KPARAM_INFO
	.align		4
.L_182:
        /*0098*/ 	.byte	0x04, 0x17
        /*009a*/ 	.short	(.L_184 - .L_183)
.L_183:
        /*009c*/ 	.word	0x00000000
        /*00a0*/ 	.short	0x0000
        /*00a2*/ 	.short	0x0000
        /*00a4*/ 	.byte	0x00, 0xf5, 0x21, 0x00


	//----- nvinfo : EIATTR_SPARSE_MMA_MASK
	.align		4
.L_184:
        /*00a8*/ 	.byte	0x03, 0x50
        /*00aa*/ 	.short	0x0000


	//----- nvinfo : EIATTR_MAXREG_COUNT
	.align		4
        /*00ac*/ 	.byte	0x03, 0x1b
        /*00ae*/ 	.short	0x00ff


	//----- nvinfo : EIATTR_NUM_BARRIERS
	.align		4
        /*00b0*/ 	.byte	0x02, 0x4c
        /*00b2*/ 	.byte	0x01
	.zero		1


	//----- nvinfo : EIATTR_MERCURY_ISA_VERSION
	.align		4
        /*00b4*/ 	.byte	0x03, 0x5f
        /*00b6*/ 	.short	0x0101


	//----- nvinfo : EIATTR_VRC_CTA_INIT_COUNT
	.align		4
        /*00b8*/ 	.byte	0x02, 0x4a
	.zero		1
	.zero		1


	//----- nvinfo : EIATTR_EXIT_INSTR_OFFSETS
	.align		4
        /*00bc*/ 	.byte	0x04, 0x1c
        /*00be*/ 	.short	(.L_186 - .L_185)


	//   ....[0]....
.L_185:
        /*00c0*/ 	.word	0x000003f0


	//   ....[1]....
        /*00c4*/ 	.word	0x00001080


	//----- nvinfo : EIATTR_CBANK_PARAM_SIZE
	.align		4
.L_186:
        /*00c8*/ 	.byte	0x03, 0x19
        /*00ca*/ 	.short	0x0048


	//----- nvinfo : EIATTR_PARAM_CBANK
	.align		4
        /*00cc*/ 	.byte	0x04, 0x0a
        /*00ce*/ 	.short	(.L_188 - .L_187)
	.align		4
.L_187:
        /*00d0*/ 	.word	index@(.nv.constant0._Z5normAPKdS0_PdmS1_mimjj)
        /*00d4*/ 	.short	0x0380
        /*00d6*/ 	.short	0x0048


	//----- nvinfo : EIATTR_SW_WAR
	.align		4
.L_188:
        /*00d8*/ 	.byte	0x04, 0x36
        /*00da*/ 	.short	(.L_190 - .L_189)
.L_189:
        /*00dc*/ 	.word	0x00000008
.L_190:


//--------------------- .nv.callgraph             --------------------------
	.section	.nv.callgraph,"",@"SHT_CUDA_CALLGRAPH"
	.align	4
	.sectionentsize	8
	.align		4
        /*0000*/ 	.word	0x00000000
	.align		4
        /*0004*/ 	.word	0xffffffff
	.align		4
        /*0008*/ 	.word	0x00000000
	.align		4
        /*000c*/ 	.word	0xfffffffe
	.align		4
        /*0010*/ 	.word	0x00000000
	.align		4
        /*0014*/ 	.word	0xfffffffd
	.align		4
        /*0018*/ 	.word	0x00000000
	.align		4
        /*001c*/ 	.word	0xfffffffc


//--------------------- .nv.constant4             --------------------------
	.section	.nv.constant4,"a",@progbits
	.align	8
	.align		8
.nv.constant4:
        /*0000*/ 	.dword	_ZN34_INTERNAL_4a208e4d_4_k_cu_1cbdc2134cuda3std3__45__cpo5beginE
	.align		8
        /*0008*/ 	.dword	_ZN34_INTERNAL_4a208e4d_4_k_cu_1cbdc2134cuda3std3__45__cpo3endE
	.align		8
        /*0010*/ 	.dword	_ZN34_INTERNAL_4a208e4d_4_k_cu_1cbdc2134cuda3std3__45__cpo6cbeginE
	.align		8
        /*0018*/ 	.dword	_ZN34_INTERNAL_4a208e4d_4_k_cu_1cbdc2134cuda3std3__45__cpo4cendE
	.align		8
        /*0020*/ 	.dword	_ZN34_INTERNAL_4a208e4d_4_k_cu_1cbdc2134cuda3std3__45__cpo6rbeginE
	.align		8
        /*0028*/ 	.dword	_ZN34_INTERNAL_4a208e4d_4_k_cu_1cbdc2134cuda3std3__45__cpo4rendE
	.align		8
        /*0030*/ 	.dword	_ZN34_INTERNAL_4a208e4d_4_k_cu_1cbdc2134cuda3std3__45__cpo7crbeginE
	.align		8
        /*0038*/ 	.dword	_ZN34_INTERNAL_4a208e4d_4_k_cu_1cbdc2134cuda3std3__45__cpo5crendE
	.align		8
        /*0040*/ 	.dword	_ZN34_INTERNAL_4a208e4d_4_k_cu_1cbdc2134cuda3std3__436_GLOBAL__N__4a208e4d_4_k_cu_1cbdc2136ignoreE
	.align		8
        /*0048*/ 	.dword	_ZN34_INTERNAL_4a208e4d_4_k_cu_1cbdc2134cuda3std3__419piecewise_constructE
	.align		8
        /*0050*/ 	.dword	_ZN34_INTERNAL_4a208e4d_4_k_cu_1cbdc2134cuda3std3__48in_placeE
	.align		8
        /*0058*/ 	.dword	_ZN34_INTERNAL_4a208e4d_4_k_cu_1cbdc2134cuda3std3__420unreachable_sentinelE
	.align		8
        /*0060*/ 	.dword	_ZN34_INTERNAL_4a208e4d_4_k_cu_1cbdc2134cuda3std3__47nulloptE
	.align		8
        /*0068*/ 	.dword	_ZN34_INTERNAL_4a208e4d_4_k_cu_1cbdc2134cuda3std3__48unexpectE
	.align		8
        /*0070*/ 	.dword	_ZN34_INTERNAL_4a208e4d_4_k_cu_1cbdc2134cuda3std6ranges3__45__cpo4swapE
	.align		8
        /*0078*/ 	.dword	_ZN34_INTERNAL_4a208e4d_4_k_cu_1cbdc2134cuda3std6ranges3__45__cpo9iter_moveE
	.align		8
        /*0080*/ 	.dword	_ZN34_INTERNAL_4a208e4d_4_k_cu_1cbdc2134cuda3std6ranges3__45__cpo5beginE
	.align		8
        /*0088*/ 	.dword	_ZN34_INTERNAL_4a208e4d_4_k_cu_1cbdc2134cuda3std6ranges3__45__cpo3endE
	.align		8
        /*0090*/ 	.dword	_ZN34_INTERNAL_4a208e4d_4_k_cu_1cbdc2134cuda3std6ranges3__45__cpo6cbeginE
	.align		8
        /*0098*/ 	.dword	_ZN34_INTERNAL_4a208e4d_4_k_cu_1cbdc2134cuda3std6ranges3__45__cpo4cendE
	.align		8
        /*00a0*/ 	.dword	_ZN34_INTERNAL_4a208e4d_4_k_cu_1cbdc2134cuda3std6ranges3__45__cpo7advanceE
	.align		8
        /*00a8*/ 	.dword	_ZN34_INTERNAL_4a208e4d_4_k_cu_1cbdc2134cuda3std6ranges3__45__cpo9iter_swapE
	.align		8
        /*00b0*/ 	.dword	_ZN34_INTERNAL_4a208e4d_4_k_cu_1cbdc2134cuda3std6ranges3__45__cpo4nextE
	.align		8
        /*00b8*/ 	.dword	_ZN34_INTERNAL_4a208e4d_4_k_cu_1cbdc2134cuda3std6ranges3__45__cpo4prevE
	.align		8
        /*00c0*/ 	.dword	_ZN34_INTERNAL_4a208e4d_4_k_cu_1cbdc2134cuda3std6ranges3__45__cpo4dataE
	.align		8
        /*00c8*/ 	.dword	_ZN34_INTERNAL_4a208e4d_4_k_cu_1cbdc2134cuda3std6ranges3__45__cpo5cdataE
	.align		8
        /*00d0*/ 	.dword	_ZN34_INTERNAL_4a208e4d_4_k_cu_1cbdc2134cuda3std6ranges3__45__cpo4sizeE
	.align		8
        /*00d8*/ 	.dword	_ZN34_INTERNAL_4a208e4d_4_k_cu_1cbdc2134cuda3std6ranges3__45__cpo5ssizeE
	.align		8
        /*00e0*/ 	.dword	_ZN34_INTERNAL_4a208e4d_4_k_cu_1cbdc2134cuda3std6ranges3__45__cpo8distanceE
	.align		8
        /*00e8*/ 	.dword	_ZN34_INTERNAL_4a208e4d_4_k_cu_1cbdc2136thrust24THRUST_300001_SM_1000_NS8cuda_cub3parE
	.align		8
        /*00f0*/ 	.dword	_ZN34_INTERNAL_4a208e4d_4_k_cu_1cbdc2136thrust24THRUST_300001_SM_1000_NS8cuda_cub10par_nosyncE
	.align		8
        /*00f8*/ 	.dword	_ZN34_INTERNAL_4a208e4d_4_k_cu_1cbdc2136thrust24THRUST_300001_SM_1000_NS6system6detail10sequential3seqE
	.align		8
        /*0100*/ 	.dword	_ZN34_INTERNAL_4a208e4d_4_k_cu_1cbdc2136thrust24THRUST_300001_SM_1000_NS12placeholders2_1E
	.align		8
        /*0108*/ 	.dword	_ZN34_INTERNAL_4a208e4d_4_k_cu_1cbdc2136thrust24THRUST_300001_SM_1000_NS12placeholders2_2E
	.align		8
        /*0110*/ 	.dword	_ZN34_INTERNAL_4a208e4d_4_k_cu_1cbdc2136thrust24THRUST_300001_SM_1000_NS12placeholders2_3E
	.align		8
        /*0118*/ 	.dword	_ZN34_INTERNAL_4a208e4d_4_k_cu_1cbdc2136thrust24THRUST_300001_SM_1000_NS12placeholders2_4E
	.align		8
        /*0120*/ 	.dword	_ZN34_INTERNAL_4a208e4d_4_k_cu_1cbdc2136thrust24THRUST_300001_SM_1000_NS12placeholders2_5E
	.align		8
        /*0128*/ 	.dword	_ZN34_INTERNAL_4a208e4d_4_k_cu_1cbdc2136thrust24THRUST_300001_SM_1000_NS12placeholders2_6E
	.align		8
        /*0130*/ 	.dword	_ZN34_INTERNAL_4a208e4d_4_k_cu_1cbdc2136thrust24THRUST_300001_SM_1000_NS12placeholders2_7E
	.align		8
        /*0138*/ 	.dword	_ZN34_INTERNAL_4a208e4d_4_k_cu_1cbdc2136thrust24THRUST_300001_SM_1000_NS12placeholders2_8E
	.align		8
        /*0140*/ 	.dword	_ZN34_INTERNAL_4a208e4d_4_k_cu_1cbdc2136thrust24THRUST_300001_SM_1000_NS12placeholders2_9E
	.align		8
        /*0148*/ 	.dword	_ZN34_INTERNAL_4a208e4d_4_k_cu_1cbdc2136thrust24THRUST_300001_SM_1000_NS12placeholders3_10E
	.align		8
        /*0150*/ 	.dword	_ZN34_INTERNAL_4a208e4d_4_k_cu_1cbdc2136thrust24THRUST_300001_SM_1000_NS3seqE


//--------------------- .text._ZN3cub18CUB_300001_SM_10006detail11EmptyKernelIvEEvv --------------------------
	.section	.text._ZN3cub18CUB_300001_SM_10006detail11EmptyKernelIvEEvv,"ax",@progbits
	.align	128
        .global         _ZN3cub18CUB_300001_SM_10006detail11EmptyKernelIvEEvv
        .type           _ZN3cub18CUB_300001_SM_10006detail11EmptyKernelIvEEvv,@function
        .size           _ZN3cub18CUB_300001_SM_10006detail11EmptyKernelIvEEvv,(.L_x_40 - _ZN3cub18CUB_300001_SM_10006detail11EmptyKernelIvEEvv)
        .other          _ZN3cub18CUB_300001_SM_10006detail11EmptyKernelIvEEvv,@"STO_CUDA_ENTRY STV_DEFAULT"
_ZN3cub18CUB_300001_SM_10006detail11EmptyKernelIvEEvv:
.text._ZN3cub18CUB_300001_SM_10006detail11EmptyKernelIvEEvv:
[----:B------:R-:W-:Y:S01]  /*0000*/  LDC R1, c[0x0][0x37c] ;  /* 0x0000df00ff017b82 */ /* 0x000fe20000000800 */
[----:B------:R-:W-:Y:S05]  /*0010*/  EXIT ;  /* 0x000000000000794d */ /* 0x000fea0003800000 */
.L_x_0:
[----:B------:R-:W-:-:S00]  /*0020*/  BRA `(.L_x_0) ;  /* 0xfffffffc00fc7947 */ /* 0x000fc0000383ffff */
[----:B------:R-:W-:-:S00]  /*0030*/  NOP ;  /* 0x0000000000007918 */ /* 0x000fc00000000000 */
        /* <DEDUP_REMOVED lines=12> */
.L_x_40:


//--------------------- .text._Z5meanzPdPKdPKiS3_mimi --------------------------
	.section	.text._Z5meanzPdPKdPKiS3_mimi,"ax",@progbits
	.align	128
        .global         _Z5meanzPdPKdPKiS3_mimi
        .type           _Z5meanzPdPKdPKiS3_mimi,@function
        .size           _Z5meanzPdPKdPKiS3_mimi,(.L_x_39 - _Z5meanzPdPKdPKiS3_mimi)
        .other          _Z5meanzPdPKdPKiS3_mimi,@"STO_CUDA_ENTRY STV_DEFAULT"
_Z5meanzPdPKdPKiS3_mimi:
.text._Z5meanzPdPKdPKiS3_mimi:
[----:B------:R-:W-:Y:S08]  /*0000*/  LDC R1, c[0x0][0x37c] ;  /* 0x0000df00ff017b82 */ /* 0x000ff00000000800 */
[----:B------:R-:W0:Y:S01]  /*0010*/  S2UR UR8, SR_CTAID.X ;  /* 0x00000000000879c3 */ /* 0x000e220000002500 */
[----:B------:R-:W-:Y:S01]  /*0020*/  IMAD.MOV.U32 R24, RZ, RZ, RZ ;  /* 0x000000ffff187224 */ /* 0x000fe200078e00ff */
[----:B------:R-:W1:Y:S01]  /*0030*/  LDCU.64 UR14, c[0x0][0x358] ;  /* 0x00006b00ff0e77ac */ /* 0x000e620008000a00 */
[----:B------:R-:W-:Y:S01]  /*0040*/  IMAD.MOV.U32 R2, RZ, RZ, RZ ;  /* 0x000000ffff027224 */ /* 0x000fe200078e00ff */
[----:B0-----:R-:W-:-:S09]  /*0050*/  UISETP.NE.AND UP0, UPT, UR8, URZ, UPT ;  /* 0x000000ff0800728c */ /* 0x001fd2000bf05270 */
[----:B-1----:R-:W-:Y:S05]  /*0060*/  BRA.U !UP0, `(.L_x_1) ;  /* 0x0000000908747547 */ /* 0x002fea000b800000 */
[----:B------:R-:W0:Y:S01]  /*0070*/  LDCU UR10, c[0x0][0x3a8] ;  /* 0x00007500ff0a77ac */ /* 0x000e220008000800 */
[----:B------:R-:W-:Y:S02]  /*0080*/  IMAD.MOV.U32 R24, RZ, RZ, RZ ;  /* 0x000000ffff187224 */ /* 0x000fe400078e00ff */
[----:B------:R-:W-:Y:S01]  /*0090*/  IMAD.MOV.U32 R2, RZ, RZ, RZ ;  /* 0x000000ffff027224 */ /* 0x000fe200078e00ff */
[----:B------:R-:W1:Y:S01]  /*00a0*/  LDCU.64 UR12, c[0x0][0x3b0] ;  /* 0x00007600ff0c77ac */ /* 0x000e620008000a00 */
[----:B------:R-:W-:Y:S02]  /*00b0*/  UISETP.GE.U32.AND UP1, UPT, UR8, 0x10, UPT ;  /* 0x000000100800788c */ /* 0x000fe4000bf26070 */
[----:B------:R-:W-:-:S04]  /*00c0*/  ULOP3.LUT UR11, UR8, 0xf, URZ, 0xc0, !UPT ;  /* 0x0000000f080b7892 */ /* 0x000fc8000f8ec0ff */
[----:B------:R-:W-:Y:S02]  /*00d0*/  UISETP.NE.AND UP0, UPT, UR11, URZ, UPT ;  /* 0x000000ff0b00728c */ /* 0x000fe4000bf05270 */
[----:B0-----:R-:W-:-:S04]  /*00e0*/  USHF.R.S32.HI UR4, URZ, 0x1f, UR10 ;  /* 0x0000001fff047899 */ /* 0x001fc8000801140a */
[----:B-1----:R-:W-:Y:S02]  /*00f0*/  UIMAD UR4, UR4, UR12, URZ ;  /* 0x0000000c040472a4 */ /* 0x002fe4000f8e02ff */
[----:B------:R-:W-:Y:S02]  /*0100*/  UIMAD.WIDE.U32 UR6, UR10, UR12, URZ ;  /* 0x0000000c0a0672a5 */ /* 0x000fe4000f8e00ff */
[----:B------:R-:W-:-:S03]  /*0110*/  UIMAD UR10, UR10, UR13, UR4 ;  /* 0x0000000d0a0a72a4 */ /* 0x000fc6000f8e0204 */
[----:B------:R-:W-:Y:S01]  /*0120*/  UMOV UR4, URZ ;  /* 0x000000ff00047c82 */ /* 0x000fe20008000000 */
[----:B------:R-:W-:Y:S01]  /*0130*/  UIADD3 UR10, UPT, UPT, UR7, UR10, URZ ;  /* 0x0000000a070a7290 */ /* 0x000fe2000fffe0ff */
[----:B------:R-:W-:Y:S11]  /*0140*/  BRA.U !UP1, `(.L_x_2) ;  /* 0x0000000509007547 */ /* 0x000ff6000b800000 */
[----:B------:R-:W0:Y:S01]  /*0150*/  LDCU.64 UR12, c[0x0][0x398] ;  /* 0x00007300ff0c77ac */ /* 0x000e220008000a00 */
[----:B------:R-:W-:Y:S02]  /*0160*/  IMAD.MOV.U32 R24, RZ, RZ, RZ ;  /* 0x000000ffff187224 */ /* 0x000fe400078e00ff */
[----:B------:R-:W-:Y:S01]  /*0170*/  IMAD.MOV.U32 R2, RZ, RZ, RZ ;  /* 0x000000ffff027224 */ /* 0x000fe200078e00ff */
[----:B------:R-:W-:Y:S02]  /*0180*/  ULOP3.LUT UR4, UR8, 0x7ffffff0, URZ, 0xc0, !UPT ;  /* 0x7ffffff008047892 */ /* 0x000fe4000f8ec0ff */
[----:B0-----:R-:W-:Y:S02]  /*0190*/  ULEA UR5, UP1, UR6, UR12, 0x2 ;  /* 0x0000000c06057291 */ /* 0x001fe4000f8210ff */
[----:B------:R-:W-:Y:S02]  /*01a0*/  UIADD3 UR12, UPT, UPT, -UR4, URZ, URZ ;  /* 0x000000ff040c7290 */ /* 0x000fe4000fffe1ff */
[----:B------:R-:W-:-:S02]  /*01b0*/  ULEA.HI.X UR9, UR6, UR13, UR10, 0x2, UP1 ;  /* 0x0000000d06097291 */ /* 0x000fc400088f140a */
[----:B------:R-:W-:-:S04]  /*01c0*/  UIADD3 UR5, UP1, UPT, UR5, 0x20, URZ ;  /* 0x0000002005057890 */ /* 0x000fc8000ff3e0ff */
[----:B------:R-:W-:Y:S02]  /*01d0*/  UIADD3.X UR9, UPT, UPT, URZ, UR9, URZ, UP1, !UPT ;  /* 0x00000009ff097290 */ /* 0x000fe40008ffe4ff */
[----:B------:R-:W-:-:S04]  /*01e0*/  IMAD.U32 R4, RZ, RZ, UR5 ;  /* 0x00000005ff047e24 */ /* 0x000fc8000f8e00ff */
[----:B------:R-:W-:-:S07]  /*01f0*/  IMAD.U32 R5, RZ, RZ, UR9 ;  /* 0x00000009ff057e24 */ /* 0x000fce000f8e00ff */
.L_x_3:
[----:B------:R-:W2:Y:S04]  /*0200*/  LDG.E R15, desc[UR14][R4.64+-0x20] ;  /* 0xffffe00e040f7981 */ /* 0x000ea8000c1e1900 */
[----:B------:R-:W2:Y:S04]  /*0210*/  LDG.E R16, desc[UR14][R4.64+-0x1c] ;  /* 0xffffe40e04107981 */ /* 0x000ea8000c1e1900 */
[----:B------:R-:W3:Y:S04]  /*0220*/  LDG.E R17, desc[UR14][R4.64+-0x18] ;  /* 0xffffe80e04117981 */ /* 0x000ee8000c1e1900 */
[----:B------:R-:W3:Y:S04]  /*0230*/  LDG.E R18, desc[UR14][R4.64+-0x14] ;  /* 0xffffec0e04127981 */ /* 0x000ee8000c1e1900 */
[----:B------:R-:W4:Y:S04]  /*0240*/  LDG.E R19, desc[UR14][R4.64+-0x10] ;  /* 0xfffff00e04137981 */ /* 0x000f28000c1e1900 */
[----:B------:R-:W4:Y:S04]  /*0250*/  LDG.E R14, desc[UR14][R4.64+-0xc] ;  /* 0xfffff40e040e7981 */ /* 0x000f28000c1e1900 */
[----:B------:R-:W5:Y:S04]  /*0260*/  LDG.E R13, desc[UR14][R4.64+-0x8] ;  /* 0xfffff80e040d7981 */ /* 0x000f68000c1e1900 */
        /* <DEDUP_REMOVED lines=8> */
[----:B------:R0:W5:Y:S01]  /*02f0*/  LDG.E R3, desc[UR14][R4.64+0x1c] ;  /* 0x00001c0e04037981 */ /* 0x000162000c1e1900 */
[----:B------:R-:W-:-:S04]  /*0300*/  UIADD3 UR12, UPT, UPT, UR12, 0x10, URZ ;  /* 0x000000100c0c7890 */ /* 0x000fc8000fffe0ff */
[----:B------:R-:W-:Y:S01]  /*0310*/  UISETP.NE.AND UP1, UPT, UR12, URZ, UPT ;  /* 0x000000ff0c00728c */ /* 0x000fe2000bf25270 */
[----:B0-----:R-:W-:-:S05]  /*0320*/  IADD3 R4, P2, PT, R4, 0x40, RZ ;  /* 0x0000004004047810 */ /* 0x001fca0007f5e0ff */
[----:B------:R-:W-:Y:S01]  /*0330*/  IMAD.X R5, RZ, RZ, R5, P2 ;  /* 0x000000ffff057224 */ /* 0x000fe200010e0605 */
[--C-:B--2---:R-:W-:Y:S02]  /*0340*/  IADD3 R24, P0, P1, R16, R24, R15.reuse ;  /* 0x0000001810187210 */ /* 0x104fe4000791e00f */
[----:B------:R-:W-:Y:S02]  /*0350*/  SHF.R.S32.HI R15, RZ, 0x1f, R15 ;  /* 0x0000001fff0f7819 */ /* 0x000fe4000001140f */
[----:B------:R-:W-:-:S04]  /*0360*/  SHF.R.S32.HI R16, RZ, 0x1f, R16 ;  /* 0x0000001fff107819 */ /* 0x000fc80000011410 */
[----:B------:R-:W-:Y:S02]  /*0370*/  IADD3.X R15, PT, PT, R16, R2, R15, P0, P1 ;  /* 0x00000002100f7210 */ /* 0x000fe400007e240f */
[--C-:B---3--:R-:W-:Y:S02]  /*0380*/  IADD3 R24, P0, P1, R18, R24, R17.reuse ;  /* 0x0000001812187210 */ /* 0x108fe4000791e011 */
[----:B------:R-:W-:Y:S02]  /*0390*/  SHF.R.S32.HI R17, RZ, 0x1f, R17 ;  /* 0x0000001fff117819 */ /* 0x000fe40000011411 */
[----:B------:R-:W-:-:S04]  /*03a0*/  SHF.R.S32.HI R18, RZ, 0x1f, R18 ;  /* 0x0000001fff127819 */ /* 0x000fc80000011412 */
[----:B------:R-:W-:Y:S02]  /*03b0*/  IADD3.X R17, PT, PT, R18, R15, R17, P0, P1 ;  /* 0x0000000f12117210 */ /* 0x000fe400007e2411 */
[--C-:B----4-:R-:W-:Y:S02]  /*03c0*/  IADD3 R24, P0, P1, R14, R24, R19.reuse ;  /* 0x000000180e187210 */ /* 0x110fe4000791e013 */
[----:B------:R-:W-:Y:S02]  /*03d0*/  SHF.R.S32.HI R19, RZ, 0x1f, R19 ;  /* 0x0000001fff137819 */ /* 0x000fe40000011413 */
[----:B------:R-:W-:-:S04]  /*03e0*/  SHF.R.S32.HI R14, RZ, 0x1f, R14 ;  /* 0x0000001fff0e7819 */ /* 0x000fc8000001140e */
[----:B------:R-:W-:Y:S02]  /*03f0*/  IADD3.X R14, PT, PT, R14, R17, R19, P0, P1 ;  /* 0x000000110e0e7210 */ /* 0x000fe400007e2413 */
[--C-:B-----5:R-:W-:Y:S02]  /*0400*/  IADD3 R24, P0, P1, R12, R24, R13.reuse ;  /* 0x000000180c187210 */ /* 0x120fe4000791e00d */
[----:B------:R-:W-:Y:S02]  /*0410*/  SHF.R.S32.HI R13, RZ, 0x1f, R13 ;  /* 0x0000001fff0d7819 */ /* 0x000fe4000001140d */
[----:B------:R-:W-:-:S04]  /*0420*/  SHF.R.S32.HI R12, RZ, 0x1f, R12 ;  /* 0x0000001fff0c7819 */ /* 0x000fc8000001140c */
[----:B------:R-:W-:Y:S02]  /*0430*/  IADD3.X R12, PT, PT, R12, R14, R13, P0, P1 ;  /* 0x0000000e0c0c7210 */ /* 0x000fe400007e240d */
[--C-:B------:R-:W-:Y:S02]  /*0440*/  IADD3 R24, P0, P1, R10, R24, R11.reuse ;  /* 0x000000180a187210 */ /* 0x100fe4000791e00b */
        /* <DEDUP_REMOVED lines=14> */
[----:B------:R-:W-:Y:S01]  /*0530*/  IADD3.X R2, PT, PT, R3, R6, R0, P0, P1 ;  /* 0x0000000603027210 */ /* 0x000fe200007e2400 */
[----:B------:R-:W-:Y:S06]  /*0540*/  BRA.U UP1, `(.L_x_3) ;  /* 0xfffffffd012c7547 */ /* 0x000fec000b83ffff */
.L_x_2:
[----:B------:R-:W-:Y:S05]  /*0550*/  BRA.U !UP0, `(.L_x_1) ;  /* 0x0000000508387547 */ /* 0x000fea000b800000 */
[----:B------:R-:W-:Y:S02]  /*0560*/  UISETP.GE.U32.AND UP1, UPT, UR11, 0x8, UPT ;  /* 0x000000080b00788c */ /* 0x000fe4000bf26070 */
[----:B------:R-:W-:-:S04]  /*0570*/  ULOP3.LUT UR16, UR8, 0x7, URZ, 0xc0, !UPT ;  /* 0x0000000708107892 */ /* 0x000fc8000f8ec0ff */
[----:B------:R-:W-:-:S03]  /*0580*/  UISETP.NE.AND UP0, UPT, UR16, URZ, UPT ;  /* 0x000000ff1000728c */ /* 0x000fc6000bf05270 */
[----:B------:R-:W-:Y:S08]  /*0590*/  BRA.U !UP1, `(.L_x_4) ;  /* 0x0000000109807547 */ /* 0x000ff0000b800000 */
[----:B------:R-:W0:Y:S01]  /*05a0*/  LDCU.64 UR12, c[0x0][0x398] ;  /* 0x00007300ff0c77ac */ /* 0x000e220008000a00 */
[----:B------:R-:W-:-:S04]  /*05b0*/  UIADD3 UR5, UP1, UPT, UR4, UR6, URZ ;  /* 0x0000000604057290 */ /* 0x000fc8000ff3e0ff */
[----:B------:R-:W-:Y:S02]  /*05c0*/  UIADD3.X UR9, UPT, UPT, URZ, UR10, URZ, UP1, !UPT ;  /* 0x0000000aff097290 */ /* 0x000fe40008ffe4ff */
[----:B0-----:R-:W-:-:S04]  /*05d0*/  ULEA UR11, UP1, UR5, UR12, 0x2 ;  /* 0x0000000c050b7291 */ /* 0x001fc8000f8210ff */
[----:B------:R-:W-:Y:S02]  /*05e0*/  ULEA.HI.X UR9, UR5, UR13, UR9, 0x2, UP1 ;  /* 0x0000000d05097291 */ /* 0x000fe400088f1409 */
[----:B------:R-:W-:-:S04]  /*05f0*/  IMAD.U32 R4, RZ, RZ, UR11 ;  /* 0x0000000bff047e24 */ /* 0x000fc8000f8e00ff */
[----:B------:R-:W-:-:S05]  /*0600*/  IMAD.U32 R5, RZ, RZ, UR9 ;  /* 0x00000009ff057e24 */ /* 0x000fca000f8e00ff */
[----:B------:R-:W2:Y:S04]  /*0610*/  LDG.E R3, desc[UR14][R4.64] ;  /* 0x0000000e04037981 */ /* 0x000ea8000c1e1900 */
[----:B------:R-:W2:Y:S04]  /*0620*/  LDG.E R0, desc[UR14][R4.64+0x4] ;  /* 0x0000040e04007981 */ /* 0x000ea8000c1e1900 */
[----:B------:R-:W3:Y:S04]  /*0630*/  LDG.E R6, desc[UR14][R4.64+0x8] ;  /* 0x0000080e04067981 */ /* 0x000ee8000c1e1900 */
[----:B------:R-:W3:Y:S04]  /*0640*/  LDG.E R7, desc[UR14][R4.64+0xc] ;  /* 0x00000c0e04077981 */ /* 0x000ee8000c1e1900 */
[----:B------:R-:W4:Y:S04]  /*0650*/  LDG.E R8, desc[UR14][R4.64+0x10] ;  /* 0x0000100e04087981 */ /* 0x000f28000c1e1900 */
[----:B------:R-:W4:Y:S04]  /*0660*/  LDG.E R9, desc[UR14][R4.64+0x14] ;  /* 0x0000140e04097981 */ /* 0x000f28000c1e1900 */
[----:B------:R-:W5:Y:S04]  /*0670*/  LDG.E R10, desc[UR14][R4.64+0x18] ;  /* 0x0000180e040a7981 */ /* 0x000f68000c1e1900 */
[----:B------:R-:W5:Y:S01]  /*0680*/  LDG.E R11, desc[UR14][R4.64+0x1c] ;  /* 0x00001c0e040b7981 */ /* 0x000f62000c1e1900 */
[----:B------:R-:W-:Y:S01]  /*0690*/  UIADD3 UR4, UPT, UPT, UR4, 0x8, URZ ;  /* 0x0000000804047890 */ /* 0x000fe2000fffe0ff */
[----:B--2---:R-:W-:-:S02]  /*06a0*/  IADD3 R24, P0, P1, R0, R24, R3 ;  /* 0x0000001800187210 */ /* 0x004fc4000791e003 */
        /* <DEDUP_REMOVED lines=9> */
[----:B------:R-:W-:Y:S02]  /*0740*/  SHF.R.S32.HI R9, RZ, 0x1f, R9 ;  /* 0x0000001fff097819 */ /* 0x000fe40000011409 */
[----:B-----5:R-:W-:Y:S02]  /*0750*/  SHF.R.S32.HI R2, RZ, 0x1f, R10 ;  /* 0x0000001fff027819 */ /* 0x020fe4000001140a */
[----:B------:R-:W-:-:S02]  /*0760*/  IADD3.X R8, PT, PT, R9, R6, R8, P0, P1 ;  /* 0x0000000609087210 */ /* 0x000fc400007e2408 */
[----:B------:R-:W-:Y:S02]  /*0770*/  IADD3 R24, P0, P1, R11, R24, R10 ;  /* 0x000000180b187210 */ /* 0x000fe4000791e00a */
[----:B------:R-:W-:-:S04]  /*0780*/  SHF.R.S32.HI R11, RZ, 0x1f, R11 ;  /* 0x0000001fff0b7819 */ /* 0x000fc8000001140b */
[----:B------:R-:W-:-:S07]  /*0790*/  IADD3.X R2, PT, PT, R11, R8, R2, P0, P1 ;  /* 0x000000080b027210 */ /* 0x000fce00007e2402 */
.L_x_4:
        /* <DEDUP_REMOVED lines=15> */
[----:B------:R-:W3:Y:S01]  /*0890*/  LDG.E R6, desc[UR14][R4.64+0xc] ;  /* 0x00000c0e04067981 */ /* 0x000ee2000c1e1900 */
        /* <DEDUP_REMOVED lines=8> */
[----:B------:R-:W-:-:S07]  /*0920*/  IADD3.X R2, PT, PT, R2, R0, R7, P0, P1 ;  /* 0x0000000002027210 */ /* 0x000fce00007e2407 */
.L_x_5:
[----:B------:R-:W-:Y:S05]  /*0930*/  BRA.U !UP0, `(.L_x_1) ;  /* 0x0000000108407547 */ /* 0x000fea000b800000 */
[----:B------:R-:W0:Y:S01]  /*0940*/  LDCU.64 UR12, c[0x0][0x398] ;  /* 0x00007300ff0c77ac */ /* 0x000e220008000a00 */
[----:B------:R-:W-:Y:S02]  /*0950*/  UIADD3 UR6, UP0, UPT, UR4, UR6, URZ ;  /* 0x0000000604067290 */ /* 0x000fe4000ff1e0ff */
[----:B------:R-:W-:Y:S02]  /*0960*/  UIADD3 UR5, UPT, UPT, -UR5, URZ, URZ ;  /* 0x000000ff05057290 */ /* 0x000fe4000fffe1ff */
[----:B------:R-:W-:Y:S02]  /*0970*/  UIADD3.X UR7, UPT, UPT, URZ, UR10, URZ, UP0, !UPT ;  /* 0x0000000aff077290 */ /* 0x000fe400087fe4ff */
[----:B0-----:R-:W-:-:S04]  /*0980*/  ULEA UR4, UP0, UR6, UR12, 0x2 ;  /* 0x0000000c06047291 */ /* 0x001fc8000f8010ff */
[----:B------:R-:W-:-:S12]  /*0990*/  ULEA.HI.X UR6, UR6, UR13, UR7, 0x2, UP0 ;  /* 0x0000000d06067291 */ /* 0x000fd800080f1407 */
.L_x_6:
[----:B------:R-:W-:Y:S02]  /*09a0*/  IMAD.U32 R5, RZ, RZ, UR6 ;  /* 0x00000006ff057e24 */ /* 0x000fe4000f8e00ff */
[----:B------:R-:W-:-:S05]  /*09b0*/  IMAD.U32 R4, RZ, RZ, UR4 ;  /* 0x00000004ff047e24 */ /* 0x000fca000f8e00ff */
[----:B------:R-:W2:Y:S01]  /*09c0*/  LDG.E R5, desc[UR14][R4.64] ;  /* 0x0000000e04057981 */ /* 0x000ea2000c1e1900 */
[----:B------:R-:W-:Y:S02]  /*09d0*/  UIADD3 UR4, UP0, UPT, UR4, 0x4, URZ ;  /* 0x0000000404047890 */ /* 0x000fe4000ff1e0ff */
[----:B------:R-:W-:Y:S02]  /*09e0*/  UIADD3 UR5, UPT, UPT, UR5, 0x1, URZ ;  /* 0x0000000105057890 */ /* 0x000fe4000fffe0ff */
[----:B------:R-:W-:Y:S02]  /*09f0*/  UIADD3.X UR6, UPT, UPT, URZ, UR6, URZ, UP0, !UPT ;  /* 0x00000006ff067290 */ /* 0x000fe400087fe4ff */
[----:B------:R-:W-:Y:S01]  /*0a00*/  UISETP.NE.AND UP0, UPT, UR5, URZ, UPT ;  /* 0x000000ff0500728c */ /* 0x000fe2000bf05270 */
[----:B--2---:R-:W-:-:S04]  /*0a10*/  IADD3 R24, P0, PT, R5, R24, RZ ;  /* 0x0000001805187210 */ /* 0x004fc80007f1e0ff */
[----:B------:R-:W-:-:S04]  /*0a20*/  LEA.HI.X.SX32 R2, R5, R2, 0x1, P0 ;  /* 0x0000000205027211 */ /* 0x000fc800000f0eff */
[----:B------:R-:W-:Y:S05]  /*0a30*/  BRA.U UP0, `(.L_x_6) ;  /* 0xfffffffd00d87547 */ /* 0x000fea000b83ffff */
.L_x_1:
[----:B------:R-:W0:Y:S01]  /*0a40*/  LDCU UR9, c[0x0][0x3a8] ;  /* 0x00007500ff0977ac */ /* 0x000e220008000800 */
[----:B------:R-:W1:Y:S01]  /*0a50*/  LDCU.64 UR6, c[0x0][0x3b0] ;  /* 0x00007600ff0677ac */ /* 0x000e620008000a00 */
[----:B------:R-:W2:Y:S01]  /*0a60*/  LDCU.64 UR12, c[0x0][0x398] ;  /* 0x00007300ff0c77ac */ /* 0x000ea20008000a00 */
[----:B------:R-:W-:Y:S01]  /*0a70*/  UMOV UR5, URZ ;  /* 0x000000ff00057c82 */ /* 0x000fe20008000000 */
[----:B0-----:R-:W-:-:S04]  /*0a80*/  USHF.R.S32.HI UR4, URZ, 0x1f, UR9 ;  /* 0x0000001fff047899 */ /* 0x001fc80008011409 */
[----:B-1----:R-:W-:-:S03]  /*0a90*/  UIMAD UR10, UR4, UR6, URZ ;  /* 0x00000006040a72a4 */ /* 0x002fc6000f8e02ff */
[----:B------:R-:W-:Y:S01]  /*0aa0*/  UMOV UR4, UR8 ;  /* 0x0000000800047c82 */ /* 0x000fe20008000000 */
[----:B------:R-:W-:Y:S02]  /*0ab0*/  UIMAD UR7, UR9, UR7, UR10 ;  /* 0x00000007090772a4 */ /* 0x000fe4000f8e020a */
[----:B------:R-:W-:-:S04]  /*0ac0*/  UIMAD.WIDE.U32 UR4, UR9, UR6, UR4 ;  /* 0x00000006090472a5 */ /* 0x000fc8000f8e0004 */
[----:B--2---:R-:W-:Y:S02]  /*0ad0*/  ULEA UR6, UP0, UR4, UR12, 0x2 ;  /* 0x0000000c04067291 */ /* 0x004fe4000f8010ff */
[----:B------:R-:W-:-:S04]  /*0ae0*/  UIADD3 UR8, UPT, UPT, UR7, UR5, URZ ;  /* 0x0000000507087290 */ /* 0x000fc8000fffe0ff */
[----:B------:R-:W-:Y:S01]  /*0af0*/  ULEA.HI.X UR7, UR4, UR13, UR8, 0x2, UP0 ;  /* 0x0000000d04077291 */ /* 0x000fe200080f1408 */
[----:B------:R-:W-:-:S05]  /*0b00*/  IMAD.U32 R4, RZ, RZ, UR6 ;  /* 0x00000006ff047e24 */ /* 0x000fca000f8e00ff */
[----:B------:R-:W-:-:S05]  /*0b10*/  IMAD.U32 R5, RZ, RZ, UR7 ;  /* 0x00000007ff057e24 */ /* 0x000fca000f8e00ff */
[----:B------:R-:W2:Y:S01]  /*0b20*/  LDG.E R3, desc[UR14][R4.64] ;  /* 0x0000000e04037981 */ /* 0x000ea2000c1e1900 */
[----:B------:R-:W-:Y:S02]  /*0b30*/  CS2R R8, SRZ ;  /* 0x0000000000087805 */ /* 0x000fe4000001ff00 */
[----:B--2---:R-:W-:-:S13]  /*0b40*/  ISETP.GE.AND P0, PT, R3, 0x1, PT ;  /* 0x000000010300780c */ /* 0x004fda0003f06270 */
[----:B------:R-:W-:Y:S05]  /*0b50*/  @!P0 BRA `(.L_x_7) ;  /* 0x0000000c006c8947 */ /* 0x000fea0003800000 */
[----:B------:R-:W0:Y:S01]  /*0b60*/  LDCU UR6, c[0x0][0x3b8] ;  /* 0x00007700ff0677ac */ /* 0x000e220008000800 */
[----:B------:R-:W1:Y:S01]  /*0b70*/  S2R R4, SR_TID.X ;  /* 0x0000000000047919 */ /* 0x000e620000002100 */
[C---:B------:R-:W-:Y:S02]  /*0b80*/  ISETP.GE.U32.AND P1, PT, R3.reuse, 0x8, PT ;  /* 0x000000080300780c */ /* 0x040fe40003f26070 */
[----:B------:R-:W-:Y:S02]  /*0b90*/  CS2R R8, SRZ ;  /* 0x0000000000087805 */ /* 0x000fe4000001ff00 */
[----:B------:R-:W-:-:S04]  /*0ba0*/  LOP3.LUT R5, R3, 0x7, RZ, 0xc0, !PT ;  /* 0x0000000703057812 */ /* 0x000fc800078ec0ff */
[----:B------:R-:W-:Y:S01]  /*0bb0*/  ISETP.NE.AND P0, PT, R5, RZ, PT ;  /* 0x000000ff0500720c */ /* 0x000fe20003f05270 */
[----:B0-----:R-:W-:-:S04]  /*0bc0*/  UIMAD UR6, UR9, UR6, URZ ;  /* 0x00000006090672a4 */ /* 0x001fc8000f8e02ff */
[----:B------:R-:W-:Y:S01]  /*0bd0*/  USHF.R.S32.HI UR7, URZ, 0x1f, UR6 ;  /* 0x0000001fff077899 */ /* 0x000fe20008011406 */
[----:B------:R-:W-:Y:S11]  /*0be0*/  @!P1 BRA `(.L_x_8) ;  /* 0x0000000400949947 */ /* 0x000ff60003800000 */
[----:B------:R-:W0:Y:S01]  /*0bf0*/  LDC.64 R8, c[0x0][0x390] ;  /* 0x0000e400ff087b82 */ /* 0x000e220000000a00 */
[----:B------:R-:W-:Y:S01]  /*0c00*/  IADD3 R7, P1, PT, R24, UR6, RZ ;  /* 0x0000000618077c10 */ /* 0x000fe2000ff3e0ff */
[----:B------:R-:W2:Y:S01]  /*0c10*/  LDCU.64 UR10, c[0x0][0x3a0] ;  /* 0x00007400ff0a77ac */ /* 0x000ea20008000a00 */
[----:B------:R-:W-:Y:S01]  /*0c20*/  LOP3.LUT R0, R3, 0x7ffffff8, RZ, 0xc0, !PT ;  /* 0x7ffffff803007812 */ /* 0x000fe200078ec0ff */
[----:B------:R-:W3:Y:S04]  /*0c30*/  LDCU.64 UR12, c[0x0][0x388] ;  /* 0x00007100ff0c77ac */ /* 0x000ee80008000a00 */
[----:B------:R-:W-:Y:S01]  /*0c40*/  IMAD.MOV R0, RZ, RZ, -R0 ;  /* 0x000000ffff007224 */ /* 0x000fe200078e0a00 */
[----:B0-----:R-:W-:Y:S02]  /*0c50*/  LEA R6, P2, R7, R8, 0x2 ;  /* 0x0000000807067211 */ /* 0x001fe400078410ff */
[----:B------:R-:W-:-:S02]  /*0c60*/  IADD3.X R8, PT, PT, R2, UR7, RZ, P1, !PT ;  /* 0x0000000702087c10 */ /* 0x000fc40008ffe4ff */
[----:B------:R-:W-:Y:S02]  /*0c70*/  IADD3 R6, P1, PT, R6, 0x10, RZ ;  /* 0x0000001006067810 */ /* 0x000fe40007f3e0ff */
[----:B------:R-:W-:Y:S02]  /*0c80*/  LEA.HI.X R7, R7, R9, R8, 0x2, P2 ;  /* 0x0000000907077211 */ /* 0x000fe400010f1408 */
[----:B------:R-:W-:-:S03]  /*0c90*/  CS2R R8, SRZ ;  /* 0x0000000000087805 */ /* 0x000fc6000001ff00 */
[----:B--23--:R-:W-:-:S07]  /*0ca0*/  IMAD.X R7, RZ, RZ, R7, P1 ;  /* 0x000000ffff077224 */ /* 0x00cfce00008e0607 */
.L_x_9:
[----:B------:R-:W2:Y:S01]  /*0cb0*/  LDG.E R13, desc[UR14][R6.64+-0x10] ;  /* 0xfffff00e060d7981 */ /* 0x000ea2000c1e1900 */
[----:B-1----:R-:W-:Y:S02]  /*0cc0*/  IMAD.MOV.U32 R22, RZ, RZ, R4 ;  /* 0x000000ffff167224 */ /* 0x002fe400078e0004 */
[----:B------:R-:W-:Y:S01]  /*0cd0*/  IMAD.MOV.U32 R23, RZ, RZ, RZ ;  /* 0x000000ffff177224 */ /* 0x000fe200078e00ff */
[----:B------:R-:W3:Y:S04]  /*0ce0*/  LDG.E R29, desc[UR14][R6.64+-0x8] ;  /* 0xfffff80e061d7981 */ /* 0x000ee8000c1e1900 */
[----:B------:R-:W4:Y:S04]  /*0cf0*/  LDG.E R15, desc[UR14][R6.64+-0x4] ;  /* 0xfffffc0e060f7981 */ /* 0x000f28000c1e1900 */
[----:B------:R-:W5:Y:S04]  /*0d00*/  LDG.E R27, desc[UR14][R6.64+0x4] ;  /* 0x0000040e061b7981 */ /* 0x000f68000c1e1900 */
[----:B------:R-:W5:Y:S04]  /*0d10*/  LDG.E R21, desc[UR14][R6.64+0x8] ;  /* 0x0000080e06157981 */ /* 0x000f68000c1e1900 */
[----:B------:R-:W4:Y:S01]  /*0d20*/  LDG.E R25, desc[UR14][R6.64+0xc] ;  /* 0x00000c0e06197981 */ /* 0x000f22000c1e1900 */
[----:B--2---:R-:W-:-:S05]  /*0d30*/  SHF.R.S32.HI R10, RZ, 0x1f, R13 ;  /* 0x0000001fff0a7819 */ /* 0x004fca000001140d */
[----:B------:R-:W-:Y:S02]  /*0d40*/  IMAD R12, R10, UR10, RZ ;  /* 0x0000000a0a0c7c24 */ /* 0x000fe4000f8e02ff */
[----:B------:R-:W-:-:S04]  /*0d50*/  IMAD.WIDE.U32 R10, R13, UR10, R22 ;  /* 0x0000000a0d0a7c25 */ /* 0x000fc8000f8e0016 */
[----:B------:R-:W-:Y:S02]  /*0d60*/  IMAD R13, R13, UR11, R12 ;  /* 0x0000000b0d0d7c24 */ /* 0x000fe4000f8e020c */
[----:B------:R-:W2:Y:S01]  /*0d70*/  LDG.E R12, desc[UR14][R6.64+-0xc] ;  /* 0xfffff40e060c7981 */ /* 0x000ea2000c1e1900 */
[C---:B------:R-:W-:Y:S01]  /*0d80*/  LEA R18, P1, R10.reuse, UR12, 0x3 ;  /* 0x0000000c0a127c11 */ /* 0x040fe2000f8218ff */
[----:B------:R-:W-:Y:S02]  /*0d90*/  IMAD.IADD R11, R11, 0x1, R13 ;  /* 0x000000010b0b7824 */ /* 0x000fe400078e020d */
[----:B------:R-:W5:Y:S03]  /*0da0*/  LDG.E R13, desc[UR14][R6.64] ;  /* 0x0000000e060d7981 */ /* 0x000f66000c1e1900 */
[----:B------:R-:W-:-:S06]  /*0db0*/  LEA.HI.X R19, R10, UR13, R11, 0x3, P1 ;  /* 0x0000000d0a137c11 */ /* 0x000fcc00088f1c0b */
[----:B------:R-:W5:Y:S01]  /*0dc0*/  LDG.E.64 R18, desc[UR14][R18.64] ;  /* 0x0000000e12127981 */ /* 0x000f62000c1e1b00 */
[----:B---3--:R-:W-:-:S05]  /*0dd0*/  SHF.R.S32.HI R11, RZ, 0x1f, R29 ;  /* 0x0000001fff0b7819 */ /* 0x008fca000001141d */
[----:B------:R-:W-:Y:S01]  /*0de0*/  IMAD R14, R11, UR10, RZ ;  /* 0x0000000a0b0e7c24 */ /* 0x000fe2000f8e02ff */
[----:B----4-:R-:W-:-:S05]  /*0df0*/  SHF.R.S32.HI R26, RZ, 0x1f, R25 ;  /* 0x0000001fff1a7819 */ /* 0x010fca0000011419 */
[----:B------:R-:W-:Y:S01]  /*0e00*/  IMAD R26, R26, UR10, RZ ;  /* 0x0000000a1a1a7c24 */ /* 0x000fe2000f8e02ff */
[----:B--2---:R-:W-:-:S05]  /*0e10*/  SHF.R.S32.HI R10, RZ, 0x1f, R12 ;  /* 0x0000001fff0a7819 */ /* 0x004fca000001140c */
[----:B------:R-:W-:Y:S02]  /*0e20*/  IMAD R17, R10, UR10, RZ ;  /* 0x0000000a0a117c24 */ /* 0x000fe4000f8e02ff */
[----:B------:R-:W-:-:S04]  /*0e30*/  IMAD.WIDE.U32 R10, R12, UR10, R22 ;  /* 0x0000000a0c0a7c25 */ /* 0x000fc8000f8e0016 */
[----:B------:R-:W-:Y:S01]  /*0e40*/  IMAD R17, R12, UR11, R17 ;  /* 0x0000000b0c117c24 */ /* 0x000fe2000f8e0211 */
[C---:B------:R-:W-:Y:S01]  /*0e50*/  LEA R28, P1, R10.reuse, UR12, 0x3 ;  /* 0x0000000c0a1c7c11 */ /* 0x040fe2000f8218ff */
[----:B-----5:R-:W-:Y:S02]  /*0e60*/  DADD R18, R18, R8 ;  /* 0x0000000012127229 */ /* 0x020fe40000000008 */
[----:B------:R-:W-:Y:S01]  /*0e70*/  IMAD.IADD R17, R11, 0x1, R17 ;  /* 0x000000010b117824 */ /* 0x000fe200078e0211 */
[----:B------:R-:W-:Y:S01]  /*0e80*/  SHF.R.S32.HI R11, RZ, 0x1f, R15 ;  /* 0x0000001fff0b7819 */ /* 0x000fe2000001140f */
[C---:B------:R-:W-:Y:S02]  /*0e90*/  IMAD R12, R29.reuse, UR11, R14 ;  /* 0x0000000b1d0c7c24 */ /* 0x040fe4000f8e020e */
[----:B------:R-:W-:Y:S01]  /*0ea0*/  IMAD.WIDE.U32 R8, R29, UR10, R22 ;  /* 0x0000000a1d087c25 */ /* 0x000fe2000f8e0016 */
[----:B------:R-:W-:-:S03]  /*0eb0*/  LEA.HI.X R29, R10, UR13, R17, 0x3, P1 ;  /* 0x0000000d0a1d7c11 */ /* 0x000fc600088f1c11 */
[----:B------:R-:W-:Y:S01]  /*0ec0*/  IMAD.IADD R17, R9, 0x1, R12 ;  /* 0x0000000109117824 */ /* 0x000fe200078e020c */
[C---:B------:R-:W-:Y:S01]  /*0ed0*/  LEA R16, P1, R8.reuse, UR12, 0x3 ;  /* 0x0000000c08107c11 */ /* 0x040fe2000f8218ff */
[----:B------:R-:W-:Y:S01]  /*0ee0*/  IMAD R10, R11, UR10, RZ ;  /* 0x0000000a0b0a7c24 */ /* 0x000fe2000f8e02ff */
[----:B------:R-:W-:Y:S02]  /*0ef0*/  SHF.R.S32.HI R9, RZ, 0x1f, R13 ;  /* 0x0000001fff097819 */ /* 0x000fe4000001140d */
[----:B------:R-:W-:Y:S01]  /*0f00*/  LEA.HI.X R17, R8, UR13, R17, 0x3, P1 ;  /* 0x0000000d08117c11 */ /* 0x000fe200088f1c11 */
[C---:B------:R-:W-:Y:S02]  /*0f10*/  IMAD R8, R15.reuse, UR11, R10 ;  /* 0x0000000b0f087c24 */ /* 0x040fe4000f8e020a */
[----:B------:R-:W-:-:S03]  /*0f20*/  IMAD.WIDE.U32 R10, R15, UR10, R22 ;  /* 0x0000000a0f0a7c25 */ /* 0x000fc6000f8e0016 */
[----:B------:R-:W2:Y:S01]  /*0f30*/  LDG.E.64 R16, desc[UR14][R16.64] ;  /* 0x0000000e10107981 */ /* 0x000ea2000c1e1b00 */
[----:B------:R-:W-:Y:S01]  /*0f40*/  IMAD R12, R9, UR10, RZ ;  /* 0x0000000a090c7c24 */ /* 0x000fe2000f8e02ff */
[C---:B------:R-:W-:Y:S01]  /*0f50*/  LEA R14, P1, R10.reuse, UR12, 0x3 ;  /* 0x0000000c0a0e7c11 */ /* 0x040fe2000f8218ff */
[----:B------:R-:W-:Y:S02]  /*0f60*/  IMAD.IADD R11, R11, 0x1, R8 ;  /* 0x000000010b0b7824 */ /* 0x000fe400078e0208 */
[C---:B------:R-:W-:Y:S02]  /*0f70*/  IMAD R12, R13.reuse, UR11, R12 ;  /* 0x0000000b0d0c7c24 */ /* 0x040fe4000f8e020c */
[----:B------:R-:W-:Y:S01]  /*0f80*/  IMAD.WIDE.U32 R8, R13, UR10, R22 ;  /* 0x0000000a0d087c25 */ /* 0x000fe2000f8e0016 */
[----:B------:R-:W-:-:S03]  /*0f90*/  LEA.HI.X R15, R10, UR13, R11, 0x3, P1 ;  /* 0x0000000d0a0f7c11 */ /* 0x000fc600088f1c0b */
[----:B------:R-:W-:Y:S01]  /*0fa0*/  IMAD.IADD R11, R9, 0x1, R12 ;  /* 0x00000001090b7824 */ /* 0x000fe200078e020c */
[----:B------:R-:W-:Y:S02]  /*0fb0*/  SHF.R.S32.HI R9, RZ, 0x1f, R27 ;  /* 0x0000001fff097819 */ /* 0x000fe4000001141b */
[C---:B------:R-:W-:Y:S01]  /*0fc0*/  LEA R12, P1, R8.reuse, UR12, 0x3 ;  /* 0x0000000c080c7c11 */ /* 0x040fe2000f8218ff */
[----:B------:R-:W3:Y:S03]  /*0fd0*/  LDG.E.64 R14, desc[UR14][R14.64] ;  /* 0x0000000e0e0e7981 */ /* 0x000ee6000c1e1b00 */
[----:B------:R-:W-:Y:S01]  /*0fe0*/  LEA.HI.X R13, R8, UR13, R11, 0x3, P1 ;  /* 0x0000000d080d7c11 */ /* 0x000fe200088f1c0b */
[----:B------:R-:W-:-:S04]  /*0ff0*/  IMAD R8, R9, UR10, RZ ;  /* 0x0000000a09087c24 */ /* 0x000fc8000f8e02ff */
[C---:B------:R-:W-:Y:S01]  /*1000*/  IMAD R11, R27.reuse, UR11, R8 ;  /* 0x0000000b1b0b7c24 */ /* 0x040fe2000f8e0208 */
[----:B------:R-:W4:Y:S01]  /*1010*/  LDG.E.64 R12, desc[UR14][R12.64] ;  /* 0x0000000e0c0c7981 */ /* 0x000f22000c1e1b00 */
[----:B------:R-:W-:-:S04]  /*1020*/  IMAD.WIDE.U32 R8, R27, UR10, R22 ;  /* 0x0000000a1b087c25 */ /* 0x000fc8000f8e0016 */
[----:B------:R-:W-:Y:S01]  /*1030*/  IMAD.IADD R9, R9, 0x1, R11 ;  /* 0x0000000109097824 */ /* 0x000fe200078e020b */
[----:B------:R-:W-:-:S04]  /*1040*/  LEA R10, P1, R8, UR12, 0x3 ;  /* 0x0000000c080a7c11 */ /* 0x000fc8000f8218ff */
[----:B------:R-:W-:Y:S02]  /*1050*/  LEA.HI.X R11, R8, UR13, R9, 0x3, P1 ;  /* 0x0000000d080b7c11 */ /* 0x000fe400088f1c09 */
[----:B------:R-:W-:-:S04]  /*1060*/  SHF.R.S32.HI R8, RZ, 0x1f, R21 ;  /* 0x0000001fff087819 */ /* 0x000fc80000011415 */
[----:B------:R-:W5:Y:S01]  /*1070*/  LDG.E.64 R10, desc[UR14][R10.64] ;  /* 0x0000000e0a0a7981 */ /* 0x000f62000c1e1b00 */
[----:B------:R-:W-:-:S04]  /*1080*/  IMAD R8, R8, UR10, RZ ;  /* 0x0000000a08087c24 */ /* 0x000fc8000f8e02ff */
[C---:B------:R-:W-:Y:S02]  /*1090*/  IMAD R27, R21.reuse, UR11, R8 ;  /* 0x0000000b151b7c24 */ /* 0x040fe4000f8e0208 */
[----:B------:R-:W-:-:S04]  /*10a0*/  IMAD.WIDE.U32 R8, R21, UR10, R22 ;  /* 0x0000000a15087c25 */ /* 0x000fc8000f8e0016 */
[----:B------:R-:W-:Y:S01]  /*10b0*/  IMAD.IADD R9, R9, 0x1, R27 ;  /* 0x0000000109097824 */ /* 0x000fe200078e021b */
[----:B------:R-:W-:-:S04]  /*10c0*/  LEA R20, P1, R8, UR12, 0x3 ;  /* 0x0000000c08147c11 */ /* 0x000fc8000f8218ff */
[----:B------:R-:W-:Y:S02]  /*10d0*/  LEA.HI.X R21, R8, UR13, R9, 0x3, P1 ;  /* 0x0000000d08157c11 */ /* 0x000fe400088f1c09 */
[----:B------:R-:W2:Y:S01]  /*10e0*/  LDG.E.64 R8, desc[UR14][R28.64] ;  /* 0x0000000e1c087981 */ /* 0x000ea2000c1e1b00 */
[----:B------:R-:W-:-:S03]  /*10f0*/  IMAD.WIDE.U32 R22, R25, UR10, R22 ;  /* 0x0000000a19167c25 */ /* 0x000fc6000f8e0016 */
[----:B------:R-:W5:Y:S01]  /*1100*/  LDG.E.64 R20, desc[UR14][R20.64] ;  /* 0x0000000e14147981 */ /* 0x000f62000c1e1b00 */
[----:B------:R-:W-:Y:S01]  /*1110*/  IMAD R25, R25, UR11, R26 ;  /* 0x0000000b19197c24 */ /* 0x000fe2000f8e021a */
[----:B------:R-:W-:-:S03]  /*1120*/  LEA R26, P1, R22, UR12, 0x3 ;  /* 0x0000000c161a7c11 */ /* 0x000fc6000f8218ff */
[----:B------:R-:W-:-:S05]  /*1130*/  IMAD.IADD R23, R23, 0x1, R25 ;  /* 0x0000000117177824 */ /* 0x000fca00078e0219 */
[----:B------:R-:W-:-:S06]  /*1140*/  LEA.HI.X R27, R22, UR13, R23, 0x3, P1 ;  /* 0x0000000d161b7c11 */ /* 0x000fcc00088f1c17 */
[----:B------:R-:W5:Y:S01]  /*1150*/  LDG.E.64 R26, desc[UR14][R26.64] ;  /* 0x0000000e1a1a7981 */ /* 0x000f62000c1e1b00 */
[----:B------:R-:W-:-:S05]  /*1160*/  VIADD R0, R0, 0x8 ;  /* 0x0000000800007836 */ /* 0x000fca0000000000 */
[----:B------:R-:W-:Y:S02]  /*1170*/  ISETP.NE.AND P1, PT, R0, RZ, PT ;  /* 0x000000ff0000720c */ /* 0x000fe40003f25270 */
[----:B------:R-:W-:Y:S02]  /*1180*/  IADD3 R24, P2, PT, R24, 0x8, RZ ;  /* 0x0000000818187810 */ /* 0x000fe40007f5e0ff */
[----:B------:R-:W-:-:S03]  /*1190*/  IADD3 R6, P3, PT, R6, 0x20, RZ ;  /* 0x0000002006067810 */ /* 0x000fc60007f7e0ff */
[----:B------:R-:W-:Y:S02]  /*11a0*/  IMAD.X R2, RZ, RZ, R2, P2 ;  /* 0x000000ffff027224 */ /* 0x000fe400010e0602 */
[----:B------:R-:W-:Y:S01]  /*11b0*/  IMAD.X R7, RZ, RZ, R7, P3 ;  /* 0x000000ffff077224 */ /* 0x000fe200018e0607 */
[----:B--2---:R-:W-:-:S08]  /*11c0*/  DADD R8, R18, R8 ;  /* 0x0000000012087229 */ /* 0x004fd00000000008 */
[----:B------:R-:W-:-:S08]  /*11d0*/  DADD R8, R8, R16 ;  /* 0x0000000008087229 */ /* 0x000fd00000000010 */
[----:B---3--:R-:W-:-:S08]  /*11e0*/  DADD R8, R8, R14 ;  /* 0x0000000008087229 */ /* 0x008fd0000000000e */
[----:B----4-:R-:W-:-:S08]  /*11f0*/  DADD R8, R8, R12 ;  /* 0x0000000008087229 */ /* 0x010fd0000000000c */
[----:B-----5:R-:W-:-:S08]  /*1200*/  DADD R8, R8, R10 ;  /* 0x0000000008087229 */ /* 0x020fd0000000000a */
[----:B------:R-:W-:-:S08]  /*1210*/  DADD R8, R8, R20 ;  /* 0x0000000008087229 */ /* 0x000fd00000000014 */
[----:B------:R-:W-:Y:S01]  /*1220*/  DADD R8, R8, R26 ;  /* 0x0000000008087229 */ /* 0x000fe2000000001a */
[----:B------:R-:W-:Y:S10]  /*1230*/  @P1 BRA `(.L_x_9) ;  /* 0xfffffff8009c1947 */ /* 0x000ff4000383ffff */
.L_x_8:
[----:B------:R-:W-:Y:S05]  /*1240*/  @!P0 BRA `(.L_x_7) ;  /* 0x0000000400b08947 */ /* 0x000fea0003800000 */
[----:B------:R-:W-:Y:S02]  /*1250*/  ISETP.GE.U32.AND P1, PT, R5, 0x4, PT ;  /* 0x000000040500780c */ /* 0x000fe40003f26070 */
[----:B------:R-:W-:-:S04]  /*1260*/  LOP3.LUT R0, R3, 0x3, RZ, 0xc0, !PT ;  /* 0x0000000303007812 */ /* 0x000fc800078ec0ff */
[----:B------:R-:W-:-:S07]  /*1270*/  ISETP.NE.AND P0, PT, R0, RZ, PT ;  /* 0x000000ff0000720c */ /* 0x000fce0003f05270 */
[----:B------:R-:W-:Y:S06]  /*1280*/  @!P1 BRA `(.L_x_10) ;  /* 0x0000000000c89947 */ /* 0x000fec0003800000 */
[----:B------:R-:W0:Y:S01]  /*1290*/  LDC.64 R16, c[0x0][0x390] ;  /* 0x0000e400ff107b82 */ /* 0x000e220000000a00 */
[----:B------:R-:W-:Y:S01]  /*12a0*/  IADD3 R5, P1, PT, R24, UR6, RZ ;  /* 0x0000000618057c10 */ /* 0x000fe2000ff3e0ff */
[----:B------:R-:W2:Y:S03]  /*12b0*/  LDCU.64 UR10, c[0x0][0x3a0] ;  /* 0x00007400ff0a77ac */ /* 0x000ea60008000a00 */
[----:B------:R-:W-:Y:S01]  /*12c0*/  IADD3.X R6, PT, PT, R2, UR7, RZ, P1, !PT ;  /* 0x0000000702067c10 */ /* 0x000fe20008ffe4ff */
[----:B------:R-:W3:Y:S01]  /*12d0*/  LDCU.64 UR12, c[0x0][0x388] ;  /* 0x00007100ff0c77ac */ /* 0x000ee20008000a00 */
[----:B0-----:R-:W-:-:S04]  /*12e0*/  LEA R16, P1, R5, R16, 0x2 ;  /* 0x0000001005107211 */ /* 0x001fc800078210ff */
[----:B------:R-:W-:-:S05]  /*12f0*/  LEA.HI.X R17, R5, R17, R6, 0x2, P1 ;  /* 0x0000001105117211 */ /* 0x000fca00008f1406 */
[----:B------:R-:W4:Y:S04]  /*1300*/  LDG.E R13, desc[UR14][R16.64] ;  /* 0x0000000e100d7981 */ /* 0x000f28000c1e1900 */
[----:B------:R-:W5:Y:S04]  /*1310*/  LDG.E R19, desc[UR14][R16.64+0x4] ;  /* 0x0000040e10137981 */ /* 0x000f68000c1e1900 */
[----:B------:R-:W3:Y:S04]  /*1320*/  LDG.E R11, desc[UR14][R16.64+0x8] ;  /* 0x0000080e100b7981 */ /* 0x000ee8000c1e1900 */
[----:B------:R-:W5:Y:S01]  /*1330*/  LDG.E R15, desc[UR14][R16.64+0xc] ;  /* 0x00000c0e100f7981 */ /* 0x000f62000c1e1900 */
[----:B----4-:R-:W-:-:S05]  /*1340*/  SHF.R.S32.HI R5, RZ, 0x1f, R13 ;  /* 0x0000001fff057819 */ /* 0x010fca000001140d */
[----:B--2---:R-:W-:Y:S02]  /*1350*/  IMAD R10, R5, UR10, RZ ;  /* 0x0000000a050a7c24 */ /* 0x004fe4000f8e02ff */
[----:B------:R-:W-:Y:S01]  /*1360*/  IMAD.MOV.U32 R5, RZ, RZ, RZ ;  /* 0x000000ffff057224 */ /* 0x000fe200078e00ff */
[----:B---3--:R-:W-:Y:S01]  /*1370*/  SHF.R.S32.HI R14, RZ, 0x1f, R11 ;  /* 0x0000001fff0e7819 */ /* 0x008fe2000001140b */
[----:B-1----:R-:W-:Y:S01]  /*1380*/  IMAD.WIDE.U32 R6, R13, UR10, R4 ;  /* 0x0000000a0d067c25 */ /* 0x002fe2000f8e0004 */
[----:B-----5:R-:W-:-:S03]  /*1390*/  SHF.R.S32.HI R18, RZ, 0x1f, R15 ;  /* 0x0000001fff127819 */ /* 0x020fc6000001140f */
[----:B------:R-:W-:Y:S01]  /*13a0*/  IMAD R13, R13, UR11, R10 ;  /* 0x0000000b0d0d7c24 */ /* 0x000fe2000f8e020a */
[----:B------:R-:W-:Y:S01]  /*13b0*/  SHF.R.S32.HI R10, RZ, 0x1f, R19 ;  /* 0x0000001fff0a7819 */ /* 0x000fe20000011413 */
[----:B------:R-:W-:Y:S01]  /*13c0*/  IMAD.WIDE.U32 R16, R19, UR10, R4 ;  /* 0x0000000a13107c25 */ /* 0x000fe2000f8e0004 */
[----:B------:R-:W-:-:S03]  /*13d0*/  LEA R12, P1, R6, UR12, 0x3 ;  /* 0x0000000c060c7c11 */ /* 0x000fc6000f8218ff */
[----:B------:R-:W-:Y:S02]  /*13e0*/  IMAD.IADD R7, R7, 0x1, R13 ;  /* 0x0000000107077824 */ /* 0x000fe400078e020d */
[----:B------:R-:W-:Y:S02]  /*13f0*/  IMAD R10, R10, UR10, RZ ;  /* 0x0000000a0a0a7c24 */ /* 0x000fe4000f8e02ff */
[----:B------:R-:W-:Y:S01]  /*1400*/  IMAD R14, R14, UR10, RZ ;  /* 0x0000000a0e0e7c24 */ /* 0x000fe2000f8e02ff */
[----:B------:R-:W-:Y:S01]  /*1410*/  LEA.HI.X R13, R6, UR13, R7, 0x3, P1 ;  /* 0x0000000d060d7c11 */ /* 0x000fe200088f1c07 */
[----:B------:R-:W-:Y:S01]  /*1420*/  IMAD R19, R19, UR11, R10 ;  /* 0x0000000b13137c24 */ /* 0x000fe2000f8e020a */
[----:B------:R-:W-:Y:S01]  /*1430*/  LEA R10, P1, R16, UR12, 0x3 ;  /* 0x0000000c100a7c11 */ /* 0x000fe2000f8218ff */
[----:B------:R-:W-:-:S03]  /*1440*/  IMAD.WIDE.U32 R6, R11, UR10, R4 ;  /* 0x0000000a0b067c25 */ /* 0x000fc6000f8e0004 */
[----:B------:R-:W2:Y:S01]  /*1450*/  LDG.E.64 R12, desc[UR14][R12.64] ;  /* 0x0000000e0c0c7981 */ /* 0x000ea2000c1e1b00 */
[----:B------:R-:W-:Y:S02]  /*1460*/  IMAD.IADD R17, R17, 0x1, R19 ;  /* 0x0000000111117824 */ /* 0x000fe400078e0213 */
[----:B------:R-:W-:-:S03]  /*1470*/  IMAD R19, R11, UR11, R14 ;  /* 0x0000000b0b137c24 */ /* 0x000fc6000f8e020e */
[----:B------:R-:W-:Y:S01]  /*1480*/  LEA.HI.X R11, R16, UR13, R17, 0x3, P1 ;  /* 0x0000000d100b7c11 */ /* 0x000fe200088f1c11 */
[----:B------:R-:W-:Y:S01]  /*1490*/  IMAD.WIDE.U32 R16, R15, UR10, R4 ;  /* 0x0000000a0f107c25 */ /* 0x000fe2000f8e0004 */
[----:B------:R-:W-:-:S03]  /*14a0*/  LEA R14, P1, R6, UR12, 0x3 ;  /* 0x0000000c060e7c11 */ /* 0x000fc6000f8218ff */
[----:B------:R-:W-:Y:S01]  /*14b0*/  IMAD R18, R18, UR10, RZ ;  /* 0x0000000a12127c24 */ /* 0x000fe2000f8e02ff */
[----:B------:R-:W3:Y:S01]  /*14c0*/  LDG.E.64 R10, desc[UR14][R10.64] ;  /* 0x0000000e0a0a7981 */ /* 0x000ee2000c1e1b00 */
[----:B------:R-:W-:Y:S02]  /*14d0*/  IMAD.IADD R5, R7, 0x1, R19 ;  /* 0x0000000107057824 */ /* 0x000fe400078e0213 */
[----:B------:R-:W-:-:S03]  /*14e0*/  IMAD R7, R15, UR11, R18 ;  /* 0x0000000b0f077c24 */ /* 0x000fc6000f8e0212 */
[----:B------:R-:W-:Y:S01]  /*14f0*/  LEA.HI.X R15, R6, UR13, R5, 0x3, P1 ;  /* 0x0000000d060f7c11 */ /* 0x000fe200088f1c05 */
[----:B------:R-:W-:Y:S01]  /*1500*/  IMAD.IADD R5, R17, 0x1, R7 ;  /* 0x0000000111057824 */ /* 0x000fe200078e0207 */
[----:B------:R-:W-:-:S04]  /*1510*/  LEA R6, P1, R16, UR12, 0x3 ;  /* 0x0000000c10067c11 */ /* 0x000fc8000f8218ff */
[----:B------:R-:W4:Y:S01]  /*1520*/  LDG.E.64 R14, desc[UR14][R14.64] ;  /* 0x0000000e0e0e7981 */ /* 0x000f22000c1e1b00 */
[----:B------:R-:W-:-:S06]  /*1530*/  LEA.HI.X R7, R16, UR13, R5, 0x3, P1 ;  /* 0x0000000d10077c11 */ /* 0x000fcc00088f1c05 */
[----:B------:R-:W5:Y:S01]  /*1540*/  LDG.E.64 R6, desc[UR14][R6.64] ;  /* 0x0000000e06067981 */ /* 0x000f62000c1e1b00 */
[----:B------:R-:W-:-:S05]  /*1550*/  IADD3 R24, P1, PT, R24, 0x4, RZ ;  /* 0x0000000418187810 */ /* 0x000fca0007f3e0ff */
[----:B------:R-:W-:Y:S01]  /*1560*/  IMAD.X R2, RZ, RZ, R2, P1 ;  /* 0x000000ffff027224 */ /* 0x000fe200008e0602 */
[----:B--2---:R-:W-:-:S08]  /*1570*/  DADD R12, R8, R12 ;  /* 0x00000000080c7229 */ /* 0x004fd0000000000c */
[----:B---3--:R-:W-:-:S08]  /*1580*/  DADD R12, R12, R10 ;  /* 0x000000000c0c7229 */ /* 0x008fd0000000000a */
[----:B----4-:R-:W-:-:S08]  /*1590*/  DADD R12, R12, R14 ;  /* 0x000000000c0c7229 */ /* 0x010fd0000000000e */
[----:B-----5:R-:W-:-:S11]  /*15a0*/  DADD R8, R12, R6 ;  /* 0x000000000c087229 */ /* 0x020fd60000000006 */
.L_x_10:
[----:B------:R-:W-:Y:S05]  /*15b0*/  @!P0 BRA `(.L_x_7) ;  /* 0x0000000000d48947 */ /* 0x000fea0003800000 */
[----:B------:R-:W-:Y:S02]  /*15c0*/  ISETP.NE.AND P1, PT, R0, 0x1, PT ;  /* 0x000000010000780c */ /* 0x000fe40003f25270 */
[----:B------:R-:W-:-:S04]  /*15d0*/  LOP3.LUT R5, R3, 0x1, RZ, 0xc0, !PT ;  /* 0x0000000103057812 */ /* 0x000fc800078ec0ff */
[----:B------:R-:W-:-:S07]  /*15e0*/  ISETP.NE.U32.AND P0, PT, R5, 0x1, PT ;  /* 0x000000010500780c */ /* 0x000fce0003f05070 */
[----:B------:R-:W-:Y:S06]  /*15f0*/  @!P1 BRA `(.L_x_11) ;  /* 0x0000000000789947 */ /* 0x000fec0003800000 */
[----:B------:R-:W0:Y:S01]  /*1600*/  LDC.64 R12, c[0x0][0x390] ;  /* 0x0000e400ff0c7b82 */ /* 0x000e220000000a00 */
[----:B------:R-:W-:Y:S01]  /*1610*/  IADD3 R0, P1, PT, R24, UR6, RZ ;  /* 0x0000000618007c10 */ /* 0x000fe2000ff3e0ff */
[----:B------:R-:W1:Y:S03]  /*1620*/  LDCU.64 UR10, c[0x0][0x3a0] ;  /* 0x00007400ff0a77ac */ /* 0x000e660008000a00 */
[----:B------:R-:W-:Y:S01]  /*1630*/  IADD3.X R5, PT, PT, R2, UR7, RZ, P1, !PT ;  /* 0x0000000702057c10 */ /* 0x000fe20008ffe4ff */
[----:B------:R-:W2:Y:S01]  /*1640*/  LDCU.64 UR12, c[0x0][0x388] ;  /* 0x00007100ff0c77ac */ /* 0x000ea20008000a00 */
[----:B0-----:R-:W-:-:S04]  /*1650*/  LEA R12, P1, R0, R12, 0x2 ;  /* 0x0000000c000c7211 */ /* 0x001fc800078210ff */
[----:B------:R-:W-:-:S05]  /*1660*/  LEA.HI.X R13, R0, R13, R5, 0x2, P1 ;  /* 0x0000000d000d7211 */ /* 0x000fca00008f1405 */
[----:B------:R-:W3:Y:S04]  /*1670*/  LDG.E R11, desc[UR14][R12.64] ;  /* 0x0000000e0c0b7981 */ /* 0x000ee8000c1e1900 */
[----:B------:R-:W4:Y:S01]  /*1680*/  LDG.E R15, desc[UR14][R12.64+0x4] ;  /* 0x0000040e0c0f7981 */ /* 0x000f22000c1e1900 */
[----:B------:R-:W-:Y:S01]  /*1690*/  IMAD.MOV.U32 R5, RZ, RZ, RZ ;  /* 0x000000ffff057224 */ /* 0x000fe200078e00ff */
[----:B---3--:R-:W-:Y:S01]  /*16a0*/  SHF.R.S32.HI R0, RZ, 0x1f, R11 ;  /* 0x0000001fff007819 */ /* 0x008fe2000001140b */
[----:B-1----:R-:W-:Y:S01]  /*16b0*/  IMAD.WIDE.U32 R6, R11, UR10, R4 ;  /* 0x0000000a0b067c25 */ /* 0x002fe2000f8e0004 */
[----:B----4-:R-:W-:-:S03]  /*16c0*/  SHF.R.S32.HI R14, RZ, 0x1f, R15 ;  /* 0x0000001fff0e7819 */ /* 0x010fc6000001140f */
[----:B------:R-:W-:Y:S01]  /*16d0*/  IMAD R0, R0, UR10, RZ ;  /* 0x0000000a00007c24 */ /* 0x000fe2000f8e02ff */
[----:B--2---:R-:W-:Y:S01]  /*16e0*/  LEA R10, P1, R6, UR12, 0x3 ;  /* 0x0000000c060a7c11 */ /* 0x004fe2000f8218ff */
[----:B------:R-:W-:-:S04]  /*16f0*/  IMAD.WIDE.U32 R12, R15, UR10, R4 ;  /* 0x0000000a0f0c7c25 */ /* 0x000fc8000f8e0004 */
[----:B------:R-:W-:Y:S02]  /*1700*/  IMAD R11, R11, UR11, R0 ;  /* 0x0000000b0b0b7c24 */ /* 0x000fe4000f8e0200 */
[----:B------:R-:W-:Y:S02]  /*1710*/  IMAD R14, R14, UR10, RZ ;  /* 0x0000000a0e0e7c24 */ /* 0x000fe4000f8e02ff */
[----:B------:R-:W-:Y:S02]  /*1720*/  IMAD.IADD R11, R7, 0x1, R11 ;  /* 0x00000001070b7824 */ /* 0x000fe400078e020b */
[----:B------:R-:W-:-:S03]  /*1730*/  IMAD R15, R15, UR11, R14 ;  /* 0x0000000b0f0f7c24 */ /* 0x000fc6000f8e020e */
[----:B------:R-:W-:Y:S01]  /*1740*/  LEA.HI.X R11, R6, UR13, R11, 0x3, P1 ;  /* 0x0000000d060b7c11 */ /* 0x000fe200088f1c0b */
[----:B------:R-:W-:Y:S01]  /*1750*/  IMAD.IADD R15, R13, 0x1, R15 ;  /* 0x000000010d0f7824 */ /* 0x000fe200078e020f */
[----:B------:R-:W-:-:S04]  /*1760*/  LEA R6, P1, R12, UR12, 0x3 ;  /* 0x0000000c0c067c11 */ /* 0x000fc8000f8218ff */
[----:B------:R-:W2:Y:S01]  /*1770*/  LDG.E.64 R10, desc[UR14][R10.64] ;  /* 0x0000000e0a0a7981 */ /* 0x000ea2000c1e1b00 */
[----:B------:R-:W-:-:S06]  /*1780*/  LEA.HI.X R7, R12, UR13, R15, 0x3, P1 ;  /* 0x0000000d0c077c11 */ /* 0x000fcc00088f1c0f */
[----:B------:R-:W3:Y:S01]  /*1790*/  LDG.E.64 R6, desc[UR14][R6.64] ;  /* 0x0000000e06067981 */ /* 0x000ee2000c1e1b00 */
[----:B------:R-:W-:-:S05]  /*17a0*/  IADD3 R24, P1, PT, R24, 0x2, RZ ;  /* 0x0000000218187810 */ /* 0x000fca0007f3e0ff */
[----:B------:R-:W-:Y:S01]  /*17b0*/  IMAD.X R2, RZ, RZ, R2, P1 ;  /* 0x000000ffff027224 */ /* 0x000fe200008e0602 */
[----:B--2---:R-:W-:-:S08]  /*17c0*/  DADD R8, R8, R10 ;  /* 0x0000000008087229 */ /* 0x004fd0000000000a */
[----:B---3--:R-:W-:-:S11]  /*17d0*/  DADD R8, R8, R6 ;  /* 0x0000000008087229 */ /* 0x008fd60000000006 */
.L_x_11:
[----:B------:R-:W-:Y:S05]  /*17e0*/  @P0 BRA `(.L_x_7) ;  /* 0x0000000000480947 */ /* 0x000fea0003800000 */
[----:B------:R-:W0:Y:S01]  /*17f0*/  LDC.64 R6, c[0x0][0x390] ;  /* 0x0000e400ff067b82 */ /* 0x000e220000000a00 */
[----:B------:R-:W-:Y:S01]  /*1800*/  IADD3 R24, P0, PT, R24, UR6, RZ ;  /* 0x0000000618187c10 */ /* 0x000fe2000ff1e0ff */
[----:B------:R-:W2:Y:S03]  /*1810*/  LDCU.64 UR10, c[0x0][0x388] ;  /* 0x00007100ff0a77ac */ /* 0x000ea60008000a00 */
[----:B------:R-:W-:Y:S01]  /*1820*/  IADD3.X R2, PT, PT, R2, UR7, RZ, P0, !PT ;  /* 0x0000000702027c10 */ /* 0x000fe200087fe4ff */
[----:B------:R-:W1:Y:S01]  /*1830*/  LDCU.64 UR6, c[0x0][0x3a0] ;  /* 0x00007400ff0677ac */ /* 0x000e620008000a00 */
[----:B0-----:R-:W-:-:S04]  /*1840*/  LEA R6, P0, R24, R6, 0x2 ;  /* 0x0000000618067211 */ /* 0x001fc800078010ff */
[----:B------:R-:W-:-:S06]  /*1850*/  LEA.HI.X R7, R24, R7, R2, 0x2, P0 ;  /* 0x0000000718077211 */ /* 0x000fcc00000f1402 */
[----:B------:R-:W3:Y:S01]  /*1860*/  LDG.E R7, desc[UR14][R6.64] ;  /* 0x0000000e06077981 */ /* 0x000ee2000c1e1900 */
[----:B------:R-:W-:Y:S01]  /*1870*/  IMAD.MOV.U32 R5, RZ, RZ, RZ ;  /* 0x000000ffff057224 */ /* 0x000fe200078e00ff */
[----:B---3--:R-:W-:Y:S01]  /*1880*/  SHF.R.S32.HI R0, RZ, 0x1f, R7 ;  /* 0x0000001fff007819 */ /* 0x008fe20000011407 */
[----:B-1----:R-:W-:-:S04]  /*1890*/  IMAD.WIDE.U32 R4, R7, UR6, R4 ;  /* 0x0000000607047c25 */ /* 0x002fc8000f8e0004 */
[----:B------:R-:W-:Y:S01]  /*18a0*/  IMAD R0, R0, UR6, RZ ;  /* 0x0000000600007c24 */ /* 0x000fe2000f8e02ff */
[----:B--2---:R-:W-:-:S03]  /*18b0*/  LEA R10, P0, R4, UR10, 0x3 ;  /* 0x0000000a040a7c11 */ /* 0x004fc6000f8018ff */
[----:B------:R-:W-:-:S04]  /*18c0*/  IMAD R11, R7, UR7, R0 ;  /* 0x00000007070b7c24 */ /* 0x000fc8000f8e0200 */
[----:B------:R-:W-:-:S05]  /*18d0*/  IMAD.IADD R5, R5, 0x1, R11 ;  /* 0x0000000105057824 */ /* 0x000fca00078e020b */
[----:B------:R-:W-:-:S05]  /*18e0*/  LEA.HI.X R11, R4, UR11, R5, 0x3, P0 ;  /* 0x0000000b040b7c11 */ /* 0x000fca00080f1c05 */
[----:B------:R-:W2:Y:S02]  /*18f0*/  LDG.E.64 R4, desc[UR14][R10.64] ;  /* 0x0000000e0a047981 */ /* 0x000ea4000c1e1b00 */
[----:B--2---:R-:W-:-:S11]  /*1900*/  DADD R8, R8, R4 ;  /* 0x0000000008087229 */ /* 0x004fd60000000004 */
.L_x_7:
[----:B------:R-:W0:Y:S01]  /*1910*/  I2F.F64 R2, R3 ;  /* 0x0000000300027312 */ /* 0x000e220000201c00 */
[----:B-1----:R-:W-:Y:S01]  /*1920*/  IMAD.MOV.U32 R4, RZ, RZ, 0x1 ;  /* 0x00000001ff047424 */ /* 0x002fe200078e00ff */
[----:B------:R-:W-:Y:S01]  /*1930*/  FSETP.GEU.AND P1, PT, |R9|, 6.5827683646048100446e-37, PT ;  /* 0x036000000900780b */ /* 0x000fe20003f2e200 */
[----:B------:R-:W-:Y:S05]  /*1940*/  BSSY.RECONVERGENT B0, `(.L_x_12) ;  /* 0x0000011000007945 */ /* 0x000fea0003800200 */
[----:B0-----:R-:W0:Y:S02]  /*1950*/  MUFU.RCP64H R5, R3 ;  /* 0x0000000300057308 */ /* 0x001e240000001800 */
[----:B0-----:R-:W-:-:S08]  /*1960*/  DFMA R6, -R2, R4, 1 ;  /* 0x3ff000000206742b */ /* 0x001fd00000000104 */
[----:B------:R-:W-:-:S08]  /*1970*/  DFMA R6, R6, R6, R6 ;  /* 0x000000060606722b */ /* 0x000fd00000000006 */
[----:B------:R-:W-:-:S08]  /*1980*/  DFMA R6, R4, R6, R4 ;  /* 0x000000060406722b */ /* 0x000fd00000000004 */
[----:B------:R-:W-:-:S08]  /*1990*/  DFMA R4, -R2, R6, 1 ;  /* 0x3ff000000204742b */ /* 0x000fd00000000106 */
[----:B------:R-:W-:-:S08]  /*19a0*/  DFMA R4, R6, R4, R6 ;  /* 0x000000040604722b */ /* 0x000fd00000000006 */
[----:B------:R-:W-:-:S08]  /*19b0*/  DMUL R6, R4, R8 ;  /* 0x0000000804067228 */ /* 0x000fd00000000000 */
[----:B------:R-:W-:-:S08]  /*19c0*/  DFMA R10, -R2, R6, R8 ;  /* 0x00000006020a722b */ /* 0x000fd00000000108 */
[----:B------:R-:W-:-:S10]  /*19d0*/  DFMA R4, R4, R10, R6 ;  /* 0x0000000a0404722b */ /* 0x000fd40000000006 */
[----:B------:R-:W-:-:S05]  /*19e0*/  FFMA R0, RZ, R3, R5 ;  /* 0x00000003ff007223 */ /* 0x000fca0000000005 */
[----:B------:R-:W-:-:S13]  /*19f0*/  FSETP.GT.AND P0, PT, |R0|, 1.469367938527859385e-39, PT ;  /* 0x001000000000780b */ /* 0x000fda0003f04200 */
[----:B------:R-:W-:Y:S05]  /*1a00*/  @P0 BRA P1, `(.L_x_13) ;  /* 0x0000000000100947 */ /* 0x000fea0000800000 */
[----:B------:R-:W-:Y:S01]  /*1a10*/  IMAD.MOV.U32 R6, RZ, RZ, R8 ;  /* 0x000000ffff067224 */ /* 0x000fe200078e0008 */
[----:B------:R-:W-:Y:S01]  /*1a20*/  MOV R0, 0x1a50 ;  /* 0x00001a5000007802 */ /* 0x000fe20000000f00 */
[----:B------:R-:W-:-:S07]  /*1a30*/  IMAD.MOV.U32 R7, RZ, RZ, R9 ;  /* 0x000000ffff077224 */ /* 0x000fce00078e0009 */
[----:B------:R-:W-:Y:S05]  /*1a40*/  CALL.REL.NOINC `($__internal_0_$__cuda_sm20_div_rn_f64_full) ;  /* 0x0000000000347944 */ /* 0x000fea0003c00000 */
.L_x_13:
[----:B------:R-:W-:Y:S05]  /*1a50*/  BSYNC.RECONVERGENT B0 ;  /* 0x0000000000007941 */ /* 0x000fea0003800200 */
.L_x_12:
[----:B------:R-:W0:Y:S01]  /*1a60*/  S2R R2, SR_TID.X ;  /* 0x0000000000027919 */ /* 0x000e220000002100 */
[----:B------:R-:W1:Y:S01]  /*1a70*/  LDC.64 R6, c[0x0][0x3a0] ;  /* 0x0000e800ff067b82 */ /* 0x000e620000000a00 */
[----:B------:R-:W2:Y:S01]  /*1a80*/  LDCU.64 UR6, c[0x0][0x380] ;  /* 0x00007000ff0677ac */ /* 0x000ea20008000a00 */
[----:B------:R-:W-:Y:S02]  /*1a90*/  IMAD.MOV.U32 R3, RZ, RZ, RZ ;  /* 0x000000ffff037224 */ /* 0x000fe400078e00ff */
[----:B-1----:R-:W-:-:S04]  /*1aa0*/  IMAD R0, R6, UR8, RZ ;  /* 0x0000000806007c24 */ /* 0x002fc8000f8e02ff */
[----:B------:R-:W-:Y:S02]  /*1ab0*/  IMAD R7, R7, UR4, R0 ;  /* 0x0000000407077c24 */ /* 0x000fe4000f8e0200 */
[----:B0-----:R-:W-:-:S04]  /*1ac0*/  IMAD.WIDE.U32 R2, R6, UR4, R2 ;  /* 0x0000000406027c25 */ /* 0x001fc8000f8e0002 */
[----:B------:R-:W-:Y:S01]  /*1ad0*/  IMAD.IADD R3, R3, 0x1, R7 ;  /* 0x0000000103037824 */ /* 0x000fe200078e0207 */
[----:B--2---:R-:W-:-:S04]  /*1ae0*/  LEA R6, P0, R2, UR6, 0x3 ;  /* 0x0000000602067c11 */ /* 0x004fc8000f8018ff */
[----:B------:R-:W-:-:S05]  /*1af0*/  LEA.HI.X R7, R2, UR7, R3, 0x3, P0 ;  /* 0x0000000702077c11 */ /* 0x000fca00080f1c03 */
[----:B------:R-:W-:Y:S01]  /*1b00*/  STG.E.64 desc[UR14][R6.64], R4 ;  /* 0x0000000406007986 */ /* 0x000fe2000c101b0e */
[----:B------:R-:W-:Y:S05]  /*1b10*/  EXIT ;  /* 0x000000000000794d */ /* 0x000fea0003800000 */
        .weak           $__internal_0_$__cuda_sm20_div_rn_f64_full
        .type           $__internal_0_$__cuda_sm20_div_rn_f64_full,@function
        .size           $__internal_0_$__cuda_sm20_div_rn_f64_full,(.L_x_39 - $__internal_0_$__cuda_sm20_div_rn_f64_full)
$__internal_0_$__cuda_sm20_div_rn_f64_full:
[C---:B------:R-:W-:Y:S01]  /*1b20*/  FSETP.GEU.AND P0, PT, |R3|.reuse, 1.469367938527859385e-39, PT ;  /* 0x001000000300780b */ /* 0x040fe20003f0e200 */
[----:B------:R-:W-:Y:S01]  /*1b30*/  IMAD.MOV.U32 R10, RZ, RZ, 0x1 ;  /* 0x00000001ff0a7424 */ /* 0x000fe200078e00ff */
[----:B------:R-:W-:Y:S01]  /*1b40*/  LOP3.LUT R4, R3, 0x800fffff, RZ, 0xc0, !PT ;  /* 0x800fffff03047812 */ /* 0x000fe200078ec0ff */
[----:B------:R-:W-:Y:S01]  /*1b50*/  BSSY.RECONVERGENT B1, `(.L_x_14) ;  /* 0x0000055000017945 */ /* 0x000fe20003800200 */
[C---:B------:R-:W-:Y:S02]  /*1b60*/  FSETP.GEU.AND P2, PT, |R7|.reuse, 1.469367938527859385e-39, PT ;  /* 0x001000000700780b */ /* 0x040fe40003f4e200 */
[----:B------:R-:W-:Y:S01]  /*1b70*/  LOP3.LUT R5, R4, 0x3ff00000, RZ, 0xfc, !PT ;  /* 0x3ff0000004057812 */ /* 0x000fe200078efcff */
[----:B------:R-:W-:Y:S01]  /*1b80*/  IMAD.MOV.U32 R4, RZ, RZ, R2 ;  /* 0x000000ffff047224 */ /* 0x000fe200078e0002 */
[----:B------:R-:W-:-:S05]  /*1b90*/  LOP3.LUT R8, R7, 0x7ff00000, RZ, 0xc0, !PT ;  /* 0x7ff0000007087812 */ /* 0x000fca00078ec0ff */
[----:B------:R-:W-:-:S04]  /*1ba0*/  @!P0 DMUL R4, R2, 8.98846567431157953865e+307 ;  /* 0x7fe0000002048828 */ /* 0x000fc80000000000 */
[----:B------:R-:W-:Y:S02]  /*1bb0*/  @!P2 LOP3.LUT R9, R3, 0x7ff00000, RZ, 0xc0, !PT ;  /* 0x7ff000000309a812 */ /* 0x000fe400078ec0ff */
[----:B------:R-:W0:Y:S02]  /*1bc0*/  MUFU.RCP64H R11, R5 ;  /* 0x00000005000b7308 */ /* 0x000e240000001800 */
[----:B------:R-:W-:Y:S01]  /*1bd0*/  @!P2 ISETP.GE.U32.AND P3, PT, R8, R9, PT ;  /* 0x000000090800a20c */ /* 0x000fe20003f66070 */
[----:B------:R-:W-:Y:S01]  /*1be0*/  IMAD.MOV.U32 R9, RZ, RZ, 0x1ca00000 ;  /* 0x1ca00000ff097424 */ /* 0x000fe200078e00ff */
[----:B0-----:R-:W-:-:S08]  /*1bf0*/  DFMA R12, R10, -R4, 1 ;  /* 0x3ff000000a0c742b */ /* 0x001fd00000000804 */
[----:B------:R-:W-:Y:S01]  /*1c00*/  DFMA R14, R12, R12, R12 ;  /* 0x0000000c0c0e722b */ /* 0x000fe2000000000c */
[----:B------:R-:W-:-:S04]  /*1c10*/  LOP3.LUT R13, R3, 0x7ff00000, RZ, 0xc0, !PT ;  /* 0x7ff00000030d7812 */ /* 0x000fc800078ec0ff */
[----:B------:R-:W-:-:S03]  /*1c20*/  ISETP.GE.U32.AND P1, PT, R8, R13, PT ;  /* 0x0000000d0800720c */ /* 0x000fc60003f26070 */
[----:B------:R-:W-:Y:S01]  /*1c30*/  DFMA R16, R10, R14, R10 ;  /* 0x0000000e0a10722b */ /* 0x000fe2000000000a */
[C---:B------:R-:W-:Y:S01]  /*1c40*/  @!P2 SEL R15, R9.reuse, 0x63400000, !P3 ;  /* 0x63400000090fa807 */ /* 0x040fe20005800000 */
[----:B------:R-:W-:Y:S01]  /*1c50*/  IMAD.MOV.U32 R10, RZ, RZ, R6 ;  /* 0x000000ffff0a7224 */ /* 0x000fe200078e0006 */
[----:B------:R-:W-:Y:S01]  /*1c60*/  SEL R11, R9, 0x63400000, !P1 ;  /* 0x63400000090b7807 */ /* 0x000fe20004800000 */
[----:B------:R-:W-:Y:S01]  /*1c70*/  @!P2 IMAD.MOV.U32 R14, RZ, RZ, RZ ;  /* 0x000000ffff0ea224 */ /* 0x000fe200078e00ff */
[--C-:B------:R-:W-:Y:S02]  /*1c80*/  @!P2 LOP3.LUT R15, R15, 0x80000000, R7.reuse, 0xf8, !PT ;  /* 0x800000000f0fa812 */ /* 0x100fe400078ef807 */
[----:B------:R-:W-:Y:S01]  /*1c90*/  LOP3.LUT R11, R11, 0x800fffff, R7, 0xf8, !PT ;  /* 0x800fffff0b0b7812 */ /* 0x000fe200078ef807 */
[----:B------:R-:W-:Y:S01]  /*1ca0*/  DFMA R18, R16, -R4, 1 ;  /* 0x3ff000001012742b */ /* 0x000fe20000000804 */
[----:B------:R-:W-:-:S06]  /*1cb0*/  @!P2 LOP3.LUT R15, R15, 0x100000, RZ, 0xfc, !PT ;  /* 0x001000000f0fa812 */ /* 0x000fcc00078efcff */
[----:B------:R-:W-:Y:S02]  /*1cc0*/  @!P2 DFMA R10, R10, 2, -R14 ;  /* 0x400000000a0aa82b */ /* 0x000fe4000000080e */
[----:B------:R-:W-:Y:S01]  /*1cd0*/  DFMA R14, R16, R18, R16 ;  /* 0x00000012100e722b */ /* 0x000fe20000000010 */
[----:B------:R-:W-:Y:S02]  /*1ce0*/  IMAD.MOV.U32 R19, RZ, RZ, R8 ;  /* 0x000000ffff137224 */ /* 0x000fe400078e0008 */
[----:B------:R-:W-:Y:S01]  /*1cf0*/  IMAD.MOV.U32 R18, RZ, RZ, R13 ;  /* 0x000000ffff127224 */ /* 0x000fe200078e000d */
[----:B------:R-:W-:-:S04]  /*1d00*/  @!P0 LOP3.LUT R18, R5, 0x7ff00000, RZ, 0xc0, !PT ;  /* 0x7ff0000005128812 */ /* 0x000fc800078ec0ff */
[----:B------:R-:W-:Y:S01]  /*1d10*/  @!P2 LOP3.LUT R19, R11, 0x7ff00000, RZ, 0xc0, !PT ;  /* 0x7ff000000b13a812 */ /* 0x000fe200078ec0ff */
[----:B------:R-:W-:Y:S01]  /*1d20*/  DMUL R16, R14, R10 ;  /* 0x0000000a0e107228 */ /* 0x000fe20000000000 */
[----:B------:R-:W-:-:S03]  /*1d30*/  VIADD R21, R18, 0xffffffff ;  /* 0xffffffff12157836 */ /* 0x000fc60000000000 */
[----:B------:R-:W-:-:S04]  /*1d40*/  VIADD R20, R19, 0xffffffff ;  /* 0xffffffff13147836 */ /* 0x000fc80000000000 */
[----:B------:R-:W-:Y:S01]  /*1d50*/  DFMA R12, R16, -R4, R10 ;  /* 0x80000004100c722b */ /* 0x000fe2000000000a */
[----:B------:R-:W-:-:S04]  /*1d60*/  ISETP.GT.U32.AND P0, PT, R20, 0x7feffffe, PT ;  /* 0x7feffffe1400780c */ /* 0x000fc80003f04070 */
[----:B------:R-:W-:-:S03]  /*1d70*/  ISETP.GT.U32.OR P0, PT, R21, 0x7feffffe, P0 ;  /* 0x7feffffe1500780c */ /* 0x000fc60000704470 */
[----:B------:R-:W-:-:S10]  /*1d80*/  DFMA R12, R14, R12, R16 ;  /* 0x0000000c0e0c722b */ /* 0x000fd40000000010 */
[----:B------:R-:W-:Y:S05]  /*1d90*/  @P0 BRA `(.L_x_15) ;  /* 0x00000000006c0947 */ /* 0x000fea0003800000 */
[----:B------:R-:W-:-:S04]  /*1da0*/  LOP3.LUT R7, R3, 0x7ff00000, RZ, 0xc0, !PT ;  /* 0x7ff0000003077812 */ /* 0x000fc800078ec0ff */
[CC--:B------:R-:W-:Y:S02]  /*1db0*/  VIADDMNMX R6, R8.reuse, -R7.reuse, 0xb9600000, !PT ;  /* 0xb960000008067446 */ /* 0x0c0fe40007800907 */
[----:B------:R-:W-:Y:S02]  /*1dc0*/  ISETP.GE.U32.AND P0, PT, R8, R7, PT ;  /* 0x000000070800720c */ /* 0x000fe40003f06070 */
[----:B------:R-:W-:Y:S02]  /*1dd0*/  VIMNMX R6, PT, PT, R6, 0x46a00000, PT ;  /* 0x46a0000006067848 */ /* 0x000fe40003fe0100 */
[----:B------:R-:W-:-:S05]  /*1de0*/  SEL R9, R9, 0x63400000, !P0 ;  /* 0x6340000009097807 */ /* 0x000fca0004000000 */
[----:B------:R-:W-:Y:S02]  /*1df0*/  IMAD.IADD R14, R6, 0x1, -R9 ;  /* 0x00000001060e7824 */ /* 0x000fe400078e0a09 */
[----:B------:R-:W-:Y:S02]  /*1e00*/  IMAD.MOV.U32 R6, RZ, RZ, RZ ;  /* 0x000000ffff067224 */ /* 0x000fe400078e00ff */
[----:B------:R-:W-:-:S06]  /*1e10*/  VIADD R7, R14, 0x7fe00000 ;  /* 0x7fe000000e077836 */ /* 0x000fcc0000000000 */
[----:B------:R-:W-:-:S10]  /*1e20*/  DMUL R8, R12, R6 ;  /* 0x000000060c087228 */ /* 0x000fd40000000000 */
[----:B------:R-:W-:-:S13]  /*1e30*/  FSETP.GTU.AND P0, PT, |R9|, 1.469367938527859385e-39, PT ;  /* 0x001000000900780b */ /* 0x000fda0003f0c200 */
[----:B------:R-:W-:Y:S05]  /*1e40*/  @P0 BRA `(.L_x_16) ;  /* 0x0000000000940947 */ /* 0x000fea0003800000 */
[----:B------:R-:W-:Y:S01]  /*1e50*/  DFMA R4, R12, -R4, R10 ;  /* 0x800000040c04722b */ /* 0x000fe2000000000a */
[----:B------:R-:W-:-:S09]  /*1e60*/  IMAD.MOV.U32 R6, RZ, RZ, RZ ;  /* 0x000000ffff067224 */ /* 0x000fd200078e00ff */
[C---:B------:R-:W-:Y:S02]  /*1e70*/  FSETP.NEU.AND P0, PT, R5.reuse, RZ, PT ;  /* 0x000000ff0500720b */ /* 0x040fe40003f0d000 */
[----:B------:R-:W-:-:S04]  /*1e80*/  LOP3.LUT R11, R5, 0x80000000, R3, 0x48, !PT ;  /* 0x80000000050b7812 */ /* 0x000fc800078e4803 */
[----:B------:R-:W-:-:S07]  /*1e90*/  LOP3.LUT R7, R11, R7, RZ, 0xfc, !PT ;  /* 0x000000070b077212 */ /* 0x000fce00078efcff */
[----:B------:R-:W-:Y:S05]  /*1ea0*/  @!P0 BRA `(.L_x_16) ;  /* 0x00000000007c8947 */ /* 0x000fea0003800000 */
[----:B------:R-:W-:Y:S01]  /*1eb0*/  IMAD.MOV R3, RZ, RZ, -R14 ;  /* 0x000000ffff037224 */ /* 0x000fe200078e0a0e */
[----:B------:R-:W-:Y:S01]  /*1ec0*/  DMUL.RP R6, R12, R6 ;  /* 0x000000060c067228 */ /* 0x000fe20000008000 */
[----:B------:R-:W-:-:S06]  /*1ed0*/  IMAD.MOV.U32 R2, RZ, RZ, RZ ;  /* 0x000000ffff027224 */ /* 0x000fcc00078e00ff */
[----:B------:R-:W-:-:S03]  /*1ee0*/  DFMA R2, R8, -R2, R12 ;  /* 0x800000020802722b */ /* 0x000fc6000000000c */
[----:B------:R-:W-:-:S03]  /*1ef0*/  LOP3.LUT R11, R7, R11, RZ, 0x3c, !PT ;  /* 0x0000000b070b7212 */ /* 0x000fc600078e3cff */
[----:B------:R-:W-:-:S04]  /*1f00*/  IADD3 R2, PT, PT, -R14, -0x43300000, RZ ;  /* 0xbcd000000e027810 */ /* 0x000fc80007ffe1ff */
[----:B------:R-:W-:-:S04]  /*1f10*/  FSETP.NEU.AND P0, PT, |R3|, R2, PT ;  /* 0x000000020300720b */ /* 0x000fc80003f0d200 */
[----:B------:R-:W-:Y:S02]  /*1f20*/  FSEL R8, R6, R8, !P0 ;  /* 0x0000000806087208 */ /* 0x000fe40004000000 */
[----:B------:R-:W-:Y:S01]  /*1f30*/  FSEL R9, R11, R9, !P0 ;  /* 0x000000090b097208 */ /* 0x000fe20004000000 */
[----:B------:R-:W-:Y:S06]  /*1f40*/  BRA `(.L_x_16) ;  /* 0x0000000000547947 */ /* 0x000fec0003800000 */
.L_x_15:
[----:B------:R-:W-:-:S14]  /*1f50*/  DSETP.NAN.AND P0, PT, R6, R6, PT ;  /* 0x000000060600722a */ /* 0x000fdc0003f08000 */
[----:B------:R-:W-:Y:S05]  /*1f60*/  @P0 BRA `(.L_x_17) ;  /* 0x0000000000440947 */ /* 0x000fea0003800000 */
[----:B------:R-:W-:-:S14]  /*1f70*/  DSETP.NAN.AND P0, PT, R2, R2, PT ;  /* 0x000000020200722a */ /* 0x000fdc0003f08000 */
[----:B------:R-:W-:Y:S05]  /*1f80*/  @P0 BRA `(.L_x_18) ;  /* 0x0000000000300947 */ /* 0x000fea0003800000 */
[----:B------:R-:W-:Y:S01]  /*1f90*/  ISETP.NE.AND P0, PT, R19, R18, PT ;  /* 0x000000121300720c */ /* 0x000fe20003f05270 */
[----:B------:R-:W-:Y:S02]  /*1fa0*/  IMAD.MOV.U32 R8, RZ, RZ, 0x0 ;  /* 0x00000000ff087424 */ /* 0x000fe400078e00ff */
[----:B------:R-:W-:-:S10]  /*1fb0*/  IMAD.MOV.U32 R9, RZ, RZ, -0x80000 ;  /* 0xfff80000ff097424 */ /* 0x000fd400078e00ff */
[----:B------:R-:W-:Y:S05]  /*1fc0*/  @!P0 BRA `(.L_x_16) ;  /* 0x0000000000348947 */ /* 0x000fea0003800000 */
[----:B------:R-:W-:Y:S02]  /*1fd0*/  ISETP.NE.AND P0, PT, R19, 0x7ff00000, PT ;  /* 0x7ff000001300780c */ /* 0x000fe40003f05270 */
[----:B------:R-:W-:Y:S02]  /*1fe0*/  LOP3.LUT R9, R7, 0x80000000, R3, 0x48, !PT ;  /* 0x8000000007097812 */ /* 0x000fe400078e4803 */
[----:B------:R-:W-:-:S13]  /*1ff0*/  ISETP.EQ.OR P0, PT, R18, RZ, !P0 ;  /* 0x000000ff1200720c */ /* 0x000fda0004702670 */
[----:B------:R-:W-:Y:S01]  /*2000*/  @P0 LOP3.LUT R2, R9, 0x7ff00000, RZ, 0xfc, !PT ;  /* 0x7ff0000009020812 */ /* 0x000fe200078efcff */
[----:B------:R-:W-:Y:S02]  /*2010*/  @!P0 IMAD.MOV.U32 R8, RZ, RZ, RZ ;  /* 0x000000ffff088224 */ /* 0x000fe400078e00ff */
[----:B------:R-:W-:Y:S02]  /*2020*/  @P0 IMAD.MOV.U32 R8, RZ, RZ, RZ ;  /* 0x000000ffff080224 */ /* 0x000fe400078e00ff */
[----:B------:R-:W-:Y:S01]  /*2030*/  @P0 IMAD.MOV.U32 R9, RZ, RZ, R2 ;  /* 0x000000ffff090224 */ /* 0x000fe200078e0002 */
[----:B------:R-:W-:Y:S06]  /*2040*/  BRA `(.L_x_16) ;  /* 0x0000000000147947 */ /* 0x000fec0003800000 */
.L_x_18:
[----:B------:R-:W-:Y:S01]  /*2050*/  LOP3.LUT R9, R3, 0x80000, RZ, 0xfc, !PT ;  /* 0x0008000003097812 */ /* 0x000fe200078efcff */
[----:B------:R-:W-:Y:S01]  /*2060*/  IMAD.MOV.U32 R8, RZ, RZ, R2 ;  /* 0x000000ffff087224 */ /* 0x000fe200078e0002 */
[----:B------:R-:W-:Y:S06]  /*2070*/  BRA `(.L_x_16) ;  /* 0x0000000000087947 */ /* 0x000fec0003800000 */
.L_x_17:
[----:B------:R-:W-:Y:S01]  /*2080*/  LOP3.LUT R9, R7, 0x80000, RZ, 0xfc, !PT ;  /* 0x0008000007097812 */ /* 0x000fe200078efcff */
[----:B------:R-:W-:-:S07]  /*2090*/  IMAD.MOV.U32 R8, RZ, RZ, R6 ;  /* 0x000000ffff087224 */ /* 0x000fce00078e0006 */
.L_x_16:
[----:B------:R-:W-:Y:S05]  /*20a0*/  BSYNC.RECONVERGENT B1 ;  /* 0x0000000000017941 */ /* 0x000fea0003800200 */
.L_x_14:
[----:B------:R-:W-:Y:S02]  /*20b0*/  IMAD.MOV.U32 R2, RZ, RZ, R0 ;  /* 0x000000ffff027224 */ /* 0x000fe400078e0000 */
[----:B------:R-:W-:Y:S02]  /*20c0*/  IMAD.MOV.U32 R3, RZ, RZ, 0x0 ;  /* 0x00000000ff037424 */ /* 0x000fe400078e00ff */
[----:B------:R-:W-:Y:S02]  /*20d0*/  IMAD.MOV.U32 R4, RZ, RZ, R8 ;  /* 0x000000ffff047224 */ /* 0x000fe400078e0008 */
[----:B------:R-:W-:Y:S01]  /*20e0*/  IMAD.MOV.U32 R5, RZ, RZ, R9 ;  /* 0x000000ffff057224 */ /* 0x000fe200078e0009 */
[----:B------:R-:W-:Y:S06]  /*20f0*/  RET.REL.NODEC R2 `(_Z5meanzPdPKdPKiS3_mimi) ;  /* 0xffffffdc02c07950 */ /* 0x000fec0003c3ffff */
.L_x_19:
        /* <DEDUP_REMOVED lines=16> */
.L_x_39:


//--------------------- .text._Z6normA2PKdS0_PdmS1_mimjj --------------------------
	.section	.text._Z6normA2PKdS0_PdmS1_mimjj,"ax",@progbits
	.align	128
        .global         _Z6normA2PKdS0_PdmS1_mimjj
        .type           _Z6normA2PKdS0_PdmS1_mimjj,@function
        .size           _Z6normA2PKdS0_PdmS1_mimjj,(.L_x_42 - _Z6normA2PKdS0_PdmS1_mimjj)
        .other          _Z6normA2PKdS0_PdmS1_mimjj,@"STO_CUDA_ENTRY STV_DEFAULT"
_Z6normA2PKdS0_PdmS1_mimjj:
.text._Z6normA2PKdS0_PdmS1_mimjj:
[----:B------:R-:W-:Y:S01]  /*0000*/  LDC R1, c[0x0][0x37c] ;  /* 0x0000df00ff017b82 */ /* 0x000fe20000000800 */
[----:B------:R-:W0:Y:S01]  /*0010*/  S2R R3, SR_TID.X ;  /* 0x0000000000037919 */ /* 0x000e220000002100 */
[----:B------:R-:W1:Y:S06]  /*0020*/  LDCU.64 UR6, c[0x0][0x398] ;  /* 0x00007300ff0677ac */ /* 0x000e6c0008000a00 */
[----:B------:R-:W0:Y:S01]  /*0030*/  S2UR UR4, SR_CTAID.X ;  /* 0x00000000000479c3 */ /* 0x000e220000002500 */
[----:B------:R-:W-:Y:S01]  /*0040*/  CS2R R12, SRZ ;  /* 0x00000000000c7805 */ /* 0x000fe2000001ff00 */
[----:B------:R-:W2:Y:S06]  /*0050*/  LDCU.64 UR14, c[0x0][0x358] ;  /* 0x00006b00ff0e77ac */ /* 0x000eac0008000a00 */
[----:B------:R-:W0:Y:S01]  /*0060*/  LDC.64 R4, c[0x0][0x3c0] ;  /* 0x0000f000ff047b82 */ /* 0x000e220000000a00 */
[----:B-1----:R-:W-:-:S04]  /*0070*/  UISETP.NE.U32.AND UP0, UPT, UR6, URZ, UPT ;  /* 0x000000ff0600728c */ /* 0x002fc8000bf05070 */
[----:B------:R-:W-:Y:S01]  /*0080*/  UISETP.NE.AND.EX UP0, UPT, UR7, URZ, UPT, UP0 ;  /* 0x000000ff0700728c */ /* 0x000fe2000bf05300 */
[----:B0-----:R-:W-:-:S04]  /*0090*/  IMAD R2, R4, UR4, R3 ;  /* 0x0000000404027c24 */ /* 0x001fc8000f8e0203 */
[----:B------:R-:W-:-:S04]  /*00a0*/  IMAD.IADD R2, R2, 0x1, R5 ;  /* 0x0000000102027824 */ /* 0x000fc800078e0205 */
[----:B--2---:R-:W-:Y:S05]  /*00b0*/  BRA.U !UP0, `(.L_x_20) ;  /* 0x0000000d08347547 */ /* 0x004fea000b800000 */
[----:B------:R-:W0:Y:S01]  /*00c0*/  LDCU UR9, c[0x0][0x3b0] ;  /* 0x00007600ff0977ac */ /* 0x000e220008000800 */
[----:B------:R-:W1:Y:S01]  /*00d0*/  S2UR UR4, SR_CTAID.Y ;  /* 0x00000000000479c3 */ /* 0x000e620000002600 */
[C---:B------:R-:W-:Y:S01]  /*00e0*/  IMAD.WIDE.U32 R6, R2.reuse, UR6, RZ ;  /* 0x0000000602067c25 */ /* 0x040fe2000f8e00ff */
[----:B------:R-:W-:Y:S01]  /*00f0*/  CS2R R12, SRZ ;  /* 0x00000000000c7805 */ /* 0x000fe2000001ff00 */
[----:B------:R-:W2:Y:S02]  /*0100*/  LDCU.64 UR12, c[0x0][0x3b8] ;  /* 0x00007700ff0c77ac */ /* 0x000ea40008000a00 */
[----:B------:R-:W-:Y:S01]  /*0110*/  IMAD R11, R2, UR7, R7 ;  /* 0x00000007020b7c24 */ /* 0x000fe2000f8e0207 */
[----:B------:R-:W-:Y:S02]  /*0120*/  UISETP.GE.U32.AND UP0, UPT, UR6, 0x8, UPT ;  /* 0x000000080600788c */ /* 0x000fe4000bf06070 */
[----:B------:R-:W-:Y:S02]  /*0130*/  ULOP3.LUT UR16, UR6, 0x7, URZ, 0xc0, !UPT ;  /* 0x0000000706107892 */ /* 0x000fe4000f8ec0ff */
[----:B------:R-:W-:-:S02]  /*0140*/  UISETP.GE.U32.AND.EX UP0, UPT, UR7, URZ, UPT, UP0 ;  /* 0x000000ff0700728c */ /* 0x000fc4000bf06100 */
[----:B------:R-:W-:Y:S02]  /*0150*/  UISETP.NE.U32.AND UP1, UPT, UR16, URZ, UPT ;  /* 0x000000ff1000728c */ /* 0x000fe4000bf25070 */
[----:B0-----:R-:W-:Y:S02]  /*0160*/  USHF.R.S32.HI UR5, URZ, 0x1f, UR9 ;  /* 0x0000001fff057899 */ /* 0x001fe40008011409 */
[----:B------:R-:W-:Y:S02]  /*0170*/  UISETP.NE.AND.EX UP1, UPT, URZ, URZ, UPT, UP1 ;  /* 0x000000ffff00728c */ /* 0x000fe4000bf25310 */
[----:B--2---:R-:W-:-:S03]  /*0180*/  UIMAD UR8, UR5, UR12, URZ ;  /* 0x0000000c050872a4 */ /* 0x004fc6000f8e02ff */
[----:B------:R-:W-:Y:S02]  /*0190*/  UMOV UR5, URZ ;  /* 0x000000ff00057c82 */ /* 0x000fe40008000000 */
[----:B-1----:R-:W-:Y:S02]  /*01a0*/  UIMAD.WIDE.U32 UR10, UR9, UR12, UR4 ;  /* 0x0000000c090a72a5 */ /* 0x002fe4000f8e0004 */
[----:B------:R-:W-:Y:S02]  /*01b0*/  UIMAD UR5, UR9, UR13, UR8 ;  /* 0x0000000d090572a4 */ /* 0x000fe4000f8e0208 */
[----:B------:R-:W-:Y:S02]  /*01c0*/  UIMAD.WIDE.U32 UR8, UR10, UR6, URZ ;  /* 0x000000060a0872a5 */ /* 0x000fe4000f8e00ff */
[----:B------:R-:W-:Y:S01]  /*01d0*/  UIADD3 UR5, UPT, UPT, UR11, UR5, URZ ;  /* 0x000000050b057290 */ /* 0x000fe2000fffe0ff */
[----:B------:R-:W-:-:S03]  /*01e0*/  UMOV UR4, URZ ;  /* 0x000000ff00047c82 */ /* 0x000fc60008000000 */
[----:B------:R-:W-:-:S04]  /*01f0*/  UIMAD UR5, UR5, UR6, URZ ;  /* 0x00000006050572a4 */ /* 0x000fc8000f8e02ff */
[----:B------:R-:W-:-:S03]  /*0200*/  UIMAD UR20, UR10, UR7, UR5 ;  /* 0x000000070a1472a4 */ /* 0x000fc6000f8e0205 */
[----:B------:R-:W-:Y:S01]  /*0210*/  UMOV UR5, URZ ;  /* 0x000000ff00057c82 */ /* 0x000fe20008000000 */
[----:B------:R-:W-:Y:S01]  /*0220*/  UIADD3 UR20, UPT, UPT, UR9, UR20, URZ ;  /* 0x0000001409147290 */ /* 0x000fe2000fffe0ff */
[----:B------:R-:W-:Y:S11]  /*0230*/  BRA.U !UP0, `(.L_x_21) ;  /* 0x0000000108e47547 */ /* 0x000ff6000b800000 */
[----:B------:R-:W0:Y:S01]  /*0240*/  LDCU.128 UR24, c[0x0][0x380] ;  /* 0x00007000ff1877ac */ /* 0x000e220008000c00 */
[----:B------:R-:W-:Y:S01]  /*0250*/  CS2R R12, SRZ ;  /* 0x00000000000c7805 */ /* 0x000fe2000001ff00 */
[----:B------:R-:W1:Y:S01]  /*0260*/  LDCU UR5, c[0x0][0x39c] ;  /* 0x00007380ff0577ac */ /* 0x000e620008000800 */
[----:B------:R-:W-:Y:S02]  /*0270*/  ULOP3.LUT UR4, UR6, 0xfffffff8, URZ, 0xc0, !UPT ;  /* 0xfffffff806047892 */ /* 0x000fe4000f8ec0ff */
[----:B0-----:R-:W-:Y:S01]  /*0280*/  ULEA UR7, UP0, UR8, UR26, 0x3 ;  /* 0x0000001a08077291 */ /* 0x001fe2000f8018ff */
[----:B------:R-:W-:-:S03]  /*0290*/  LEA R8, P0, R6, UR24, 0x3 ;  /* 0x0000001806087c11 */ /* 0x000fc6000f8018ff */
[----:B------:R-:W-:Y:S01]  /*02a0*/  ULEA.HI.X UR10, UR8, UR27, UR20, 0x3, UP0 ;  /* 0x0000001b080a7291 */ /* 0x000fe200080f1c14 */
[----:B------:R-:W-:Y:S01]  /*02b0*/  LEA.HI.X R9, R6, UR25, R11, 0x3, P0 ;  /* 0x0000001906097c11 */ /* 0x000fe200080f1c0b */
[----:B------:R-:W-:Y:S01]  /*02c0*/  UIADD3 UR7, UP0, UPT, UR7, 0x20, URZ ;  /* 0x0000002007077890 */ /* 0x000fe2000ff1e0ff */
[----:B------:R-:W-:-:S03]  /*02d0*/  IADD3 R8, P0, PT, R8, 0x20, RZ ;  /* 0x0000002008087810 */ /* 0x000fc60007f1e0ff */
[----:B------:R-:W-:Y:S02]  /*02e0*/  UIADD3.X UR10, UPT, UPT, URZ, UR10, URZ, UP0, !UPT ;  /* 0x0000000aff0a7290 */ /* 0x000fe400087fe4ff */
[----:B------:R-:W-:Y:S02]  /*02f0*/  IMAD.X R9, RZ, RZ, R9, P0 ;  /* 0x000000ffff097224 */ /* 0x000fe400000e0609 */
[----:B------:R-:W-:Y:S01]  /*0300*/  IMAD.U32 R4, RZ, RZ, UR7 ;  /* 0x00000007ff047e24 */ /* 0x000fe2000f8e00ff */
[----:B------:R-:W-:Y:S01]  /*0310*/  UMOV UR7, UR4 ;  /* 0x0000000400077c82 */ /* 0x000fe20008000000 */
[----:B------:R-:W-:Y:S01]  /*0320*/  IMAD.U32 R5, RZ, RZ, UR10 ;  /* 0x0000000aff057e24 */ /* 0x000fe2000f8e00ff */
[----:B-1----:R-:W-:-:S06]  /*0330*/  UMOV UR10, UR5 ;  /* 0x00000005000a7c82 */ /* 0x002fcc0008000000 */
.L_x_22:
[----:B------:R-:W2:Y:S04]  /*0340*/  LDG.E.64 R26, desc[UR14][R8.64+-0x20] ;  /* 0xffffe00e081a7981 */ /* 0x000ea8000c1e1b00 */
[----:B------:R-:W2:Y:S04]  /*0350*/  LDG.E.64 R28, desc[UR14][R4.64+-0x20] ;  /* 0xffffe00e041c7981 */ /* 0x000ea8000c1e1b00 */
[----:B------:R-:W3:Y:S04]  /*0360*/  LDG.E.64 R14, desc[UR14][R8.64+-0x18] ;  /* 0xffffe80e080e7981 */ /* 0x000ee8000c1e1b00 */
[----:B------:R-:W3:Y:S04]  /*0370*/  LDG.E.64 R24, desc[UR14][R4.64+-0x18] ;  /* 0xffffe80e04187981 */ /* 0x000ee8000c1e1b00 */
[----:B------:R-:W4:Y:S04]  /*0380*/  LDG.E.64 R20, desc[UR14][R8.64+-0x10] ;  /* 0xfffff00e08147981 */ /* 0x000f28000c1e1b00 */
[----:B------:R-:W4:Y:S04]  /*0390*/  LDG.E.64 R22, desc[UR14][R4.64+-0x10] ;  /* 0xfffff00e04167981 */ /* 0x000f28000c1e1b00 */
[----:B------:R-:W5:Y:S04]  /*03a0*/  LDG.E.64 R16, desc[UR14][R8.64+-0x8] ;  /* 0xfffff80e08107981 */ /* 0x000f68000c1e1b00 */
[----:B------:R-:W5:Y:S01]  /*03b0*/  LDG.E.64 R18, desc[UR14][R4.64+-0x8] ;  /* 0xfffff80e04127981 */ /* 0x000f62000c1e1b00 */
[----:B--2---:R-:W-:-:S08]  /*03c0*/  DADD R26, R26, -R28 ;  /* 0x000000001a1a7229 */ /* 0x004fd0000000081c */
[----:B------:R-:W-:Y:S02]  /*03d0*/  DFMA R26, R26, R26, R12 ;  /* 0x0000001a1a1a722b */ /* 0x000fe4000000000c */
[----:B---3--:R-:W-:Y:S01]  /*03e0*/  DADD R24, R14, -R24 ;  /* 0x000000000e187229 */ /* 0x008fe20000000818 */
[----:B------:R-:W2:Y:S04]  /*03f0*/  LDG.E.64 R12, desc[UR14][R4.64] ;  /* 0x0000000e040c7981 */ /* 0x000ea8000c1e1b00 */
[----:B------:R-:W2:Y:S03]  /*0400*/  LDG.E.64 R14, desc[UR14][R8.64] ;  /* 0x0000000e080e7981 */ /* 0x000ea6000c1e1b00 */
[----:B------:R-:W-:-:S02]  /*0410*/  DFMA R26, R24, R24, R26 ;  /* 0x00000018181a722b */ /* 0x000fc4000000001a */
[----:B----4-:R-:W-:Y:S01]  /*0420*/  DADD R24, R20, -R22 ;  /* 0x0000000014187229 */ /* 0x010fe20000000816 */
[----:B------:R-:W3:Y:S04]  /*0430*/  LDG.E.64 R20, desc[UR14][R8.64+0x8] ;  /* 0x0000080e08147981 */ /* 0x000ee8000c1e1b00 */
[----:B------:R-:W3:Y:S01]  /*0440*/  LDG.E.64 R22, desc[UR14][R4.64+0x8] ;  /* 0x0000080e04167981 */ /* 0x000ee2000c1e1b00 */
[----:B-----5:R-:W-:Y:S02]  /*0450*/  DADD R28, R16, -R18 ;  /* 0x00000000101c7229 */ /* 0x020fe40000000812 */
[----:B------:R-:W-:Y:S01]  /*0460*/  DFMA R26, R24, R24, R26 ;  /* 0x00000018181a722b */ /* 0x000fe2000000001a */
[----:B------:R-:W4:Y:S04]  /*0470*/  LDG.E.64 R18, desc[UR14][R8.64+0x10] ;  /* 0x0000100e08127981 */ /* 0x000f28000c1e1b00 */
[----:B------:R-:W4:Y:S03]  /*0480*/  LDG.E.64 R16, desc[UR14][R4.64+0x10] ;  /* 0x0000100e04107981 */ /* 0x000f26000c1e1b00 */
[----:B------:R-:W-:Y:S01]  /*0490*/  DFMA R28, R28, R28, R26 ;  /* 0x0000001c1c1c722b */ /* 0x000fe2000000001a */
[----:B------:R0:W5:Y:S04]  /*04a0*/  LDG.E.64 R24, desc[UR14][R4.64+0x18] ;  /* 0x0000180e04187981 */ /* 0x000168000c1e1b00 */
[----:B------:R1:W5:Y:S01]  /*04b0*/  LDG.E.64 R26, desc[UR14][R8.64+0x18] ;  /* 0x0000180e081a7981 */ /* 0x000362000c1e1b00 */
[----:B------:R-:W-:-:S04]  /*04c0*/  UIADD3 UR7, UP0, UPT, UR7, -0x8, URZ ;  /* 0xfffffff807077890 */ /* 0x000fc8000ff1e0ff */
[----:B------:R-:W-:Y:S02]  /*04d0*/  UIADD3.X UR10, UPT, UPT, UR10, -0x1, URZ, UP0, !UPT ;  /* 0xffffffff0a0a7890 */ /* 0x000fe400087fe4ff */
[----:B------:R-:W-:-:S04]  /*04e0*/  UISETP.NE.U32.AND UP0, UPT, UR7, URZ, UPT ;  /* 0x000000ff0700728c */ /* 0x000fc8000bf05070 */
[----:B------:R-:W-:Y:S01]  /*04f0*/  UISETP.NE.AND.EX UP0, UPT, UR10, URZ, UPT, UP0 ;  /* 0x000000ff0a00728c */ /* 0x000fe2000bf05300 */
[----:B0-----:R-:W-:Y:S02]  /*0500*/  IADD3 R4, P0, PT, R4, 0x40, RZ ;  /* 0x0000004004047810 */ /* 0x001fe40007f1e0ff */
[----:B-1----:R-:W-:-:S03]  /*0510*/  IADD3 R8, P1, PT, R8, 0x40, RZ ;  /* 0x0000004008087810 */ /* 0x002fc60007f3e0ff */
[----:B------:R-:W-:Y:S02]  /*0520*/  IMAD.X R5, RZ, RZ, R5, P0 ;  /* 0x000000ffff057224 */ /* 0x000fe400000e0605 */
[----:B------:R-:W-:Y:S01]  /*0530*/  IMAD.X R9, RZ, RZ, R9, P1 ;  /* 0x000000ffff097224 */ /* 0x000fe200008e0609 */
[----:B--2---:R-:W-:-:S08]  /*0540*/  DADD R12, R14, -R12 ;  /* 0x000000000e0c7229 */ /* 0x004fd0000000080c */
[----:B------:R-:W-:Y:S02]  /*0550*/  DFMA R28, R12, R12, R28 ;  /* 0x0000000c0c1c722b */ /* 0x000fe4000000001c */
[----:B---3--:R-:W-:-:S08]  /*0560*/  DADD R20, R20, -R22 ;  /* 0x0000000014147229 */ /* 0x008fd00000000816 */
[----:B------:R-:W-:Y:S02]  /*0570*/  DFMA R28, R20, R20, R28 ;  /* 0x00000014141c722b */ /* 0x000fe4000000001c */
[----:B----4-:R-:W-:Y:S02]  /*0580*/  DADD R16, R18, -R16 ;  /* 0x0000000012107229 */ /* 0x010fe40000000810 */
[----:B-----5:R-:W-:-:S06]  /*0590*/  DADD R24, R26, -R24 ;  /* 0x000000001a187229 */ /* 0x020fcc0000000818 */
[----:B------:R-:W-:-:S08]  /*05a0*/  DFMA R28, R16, R16, R28 ;  /* 0x00000010101c722b */ /* 0x000fd0000000001c */
[----:B------:R-:W-:Y:S01]  /*05b0*/  DFMA R12, R24, R24, R28 ;  /* 0x00000018180c722b */ /* 0x000fe2000000001c */
[----:B------:R-:W-:Y:S10]  /*05c0*/  BRA.U UP0, `(.L_x_22) ;  /* 0xfffffffd005c7547 */ /* 0x000ff4000b83ffff */
.L_x_21:
[----:B------:R-:W-:Y:S05]  /*05d0*/  BRA.U !UP1, `(.L_x_20) ;  /* 0x0000000509ec7547 */ /* 0x000fea000b800000 */
[----:B------:R-:W-:Y:S02]  /*05e0*/  UISETP.GE.U32.AND UP1, UPT, UR16, 0x4, UPT ;  /* 0x000000041000788c */ /* 0x000fe4000bf26070 */
[----:B------:R-:W-:Y:S02]  /*05f0*/  ULOP3.LUT UR24, UR6, 0x3, URZ, 0xc0, !UPT ;  /* 0x0000000306187892 */ /* 0x000fe4000f8ec0ff */
[----:B------:R-:W-:Y:S02]  /*0600*/  UISETP.GE.U32.AND.EX UP1, UPT, URZ, URZ, UPT, UP1 ;  /* 0x000000ffff00728c */ /* 0x000fe4000bf26110 */
[----:B------:R-:W-:-:S04]  /*0610*/  UISETP.NE.U32.AND UP0, UPT, UR24, URZ, UPT ;  /* 0x000000ff1800728c */ /* 0x000fc8000bf05070 */
[----:B------:R-:W-:-:S03]  /*0620*/  UISETP.NE.AND.EX UP0, UPT, URZ, URZ, UPT, UP0 ;  /* 0x000000ffff00728c */ /* 0x000fc6000bf05300 */
[----:B------:R-:W-:Y:S08]  /*0630*/  BRA.U !UP1, `(.L_x_23) ;  /* 0x0000000109f87547 */ /* 0x000ff0000b800000 */
[----:B------:R-:W0:Y:S01]  /*0640*/  LDCU.128 UR16, c[0x0][0x380] ;  /* 0x00007000ff1077ac */ /* 0x000e220008000c00 */
[----:B------:R-:W-:Y:S01]  /*0650*/  IADD3 R4, P0, PT, R6, UR4, RZ ;  /* 0x0000000406047c10 */ /* 0x000fe2000ff1e0ff */
[----:B------:R-:W-:-:S03]  /*0660*/  UIADD3 UR13, UPT, UPT, UR4, 0x1, URZ ;  /* 0x00000001040d7890 */ /* 0x000fc6000fffe0ff */
[----:B------:R-:W-:Y:S01]  /*0670*/  IADD3.X R5, PT, PT, R11, UR5, RZ, P0, !PT ;  /* 0x000000050b057c10 */ /* 0x000fe200087fe4ff */
[----:B------:R-:W-:Y:S02]  /*0680*/  UIADD3 UR7, UPT, UPT, UR4, 0x2, URZ ;  /* 0x0000000204077890 */ /* 0x000fe4000fffe0ff */
[----:B------:R-:W-:Y:S01]  /*0690*/  UIADD3 UR12, UP1, UPT, UR4, UR8, URZ ;  /* 0x00000008040c7290 */ /* 0x000fe2000ff3e0ff */
[----:B------:R-:W-:Y:S01]  /*06a0*/  IADD3 R0, P1, PT, R6, UR13, RZ ;  /* 0x0000000d06007c10 */ /* 0x000fe2000ff3e0ff */
[----:B------:R-:W-:Y:S02]  /*06b0*/  UIADD3 UR10, UPT, UPT, UR4, 0x3, URZ ;  /* 0x00000003040a7890 */ /* 0x000fe4000fffe0ff */
[----:B------:R-:W-:Y:S02]  /*06c0*/  UIADD3.X UR5, UPT, UPT, UR5, UR20, URZ, UP1, !UPT ;  /* 0x0000001405057290 */ /* 0x000fe40008ffe4ff */
[----:B------:R-:W-:Y:S02]  /*06d0*/  UIADD3 UR13, UP3, UPT, UR13, UR8, URZ ;  /* 0x000000080d0d7290 */ /* 0x000fe4000ff7e0ff */
[----:B------:R-:W-:Y:S01]  /*06e0*/  UIADD3 UR11, UP2, UPT, UR7, UR8, URZ ;  /* 0x00000008070b7290 */ /* 0x000fe2000ff5e0ff */
[----:B0-----:R-:W-:Y:S01]  /*06f0*/  LEA R16, P0, R4, UR16, 0x3 ;  /* 0x0000001004107c11 */ /* 0x001fe2000f8018ff */
[----:B------:R-:W-:-:S02]  /*0700*/  ULEA UR23, UP4, UR12, UR18, 0x3 ;  /* 0x000000120c177291 */ /* 0x000fc4000f8818ff */
[----:B------:R-:W-:Y:S01]  /*0710*/  ULEA UR21, UP5, UR11, UR18, 0x3 ;  /* 0x000000120b157291 */ /* 0x000fe2000f8a18ff */
[----:B------:R-:W-:Y:S01]  /*0720*/  LEA.HI.X R17, R4, UR17, R5, 0x3, P0 ;  /* 0x0000001104117c11 */ /* 0x000fe200080f1c05 */
[----:B------:R-:W-:Y:S01]  /*0730*/  IMAD.X R5, RZ, RZ, R11, P1 ;  /* 0x000000ffff057224 */ /* 0x000fe200008e060b */
[----:B------:R-:W-:Y:S01]  /*0740*/  LEA R14, P0, R0, UR16, 0x3 ;  /* 0x00000010000e7c11 */ /* 0x000fe2000f8018ff */
[----:B------:R-:W-:Y:S01]  /*0750*/  ULEA.HI.X UR12, UR12, UR19, UR5, 0x3, UP4 ;  /* 0x000000130c0c7291 */ /* 0x000fe2000a0f1c05 */
[----:B------:R-:W-:Y:S01]  /*0760*/  IADD3 R4, P1, PT, R6, UR7, RZ ;  /* 0x0000000706047c10 */ /* 0x000fe2000ff3e0ff */
[----:B------:R-:W-:Y:S01]  /*0770*/  UIADD3 UR7, UP1, UPT, UR10, UR8, URZ ;  /* 0x000000080a077290 */ /* 0x000fe2000ff3e0ff */
[----:B------:R-:W-:Y:S01]  /*0780*/  LEA.HI.X R15, R0, UR17, R5, 0x3, P0 ;  /* 0x00000011000f7c11 */ /* 0x000fe200080f1c05 */
[----:B------:R-:W-:Y:S01]  /*0790*/  ULEA UR22, UP4, UR13, UR18, 0x3 ;  /* 0x000000120d167291 */ /* 0x000fe2000f8818ff */
[----:B------:R-:W-:Y:S01]  /*07a0*/  IADD3 R0, P0, PT, R6, UR10, RZ ;  /* 0x0000000a06007c10 */ /* 0x000fe2000ff1e0ff */
[----:B------:R-:W-:Y:S01]  /*07b0*/  IMAD.X R5, RZ, RZ, R11, P1 ;  /* 0x000000ffff057224 */ /* 0x000fe200008e060b */
[C---:B------:R-:W-:Y:S01]  /*07c0*/  LEA R22, P1, R4.reuse, UR16, 0x3 ;  /* 0x0000001004167c11 */ /* 0x040fe2000f8218ff */
[----:B------:R-:W-:Y:S01]  /*07d0*/  UIADD3.X UR10, UPT, UPT, URZ, UR20, URZ, UP3, !UPT ;  /* 0x00000014ff0a7290 */ /* 0x000fe20009ffe4ff */
[----:B------:R-:W2:Y:S01]  /*07e0*/  LDG.E.64 R16, desc[UR14][R16.64] ;  /* 0x0000000e10107981 */ /* 0x000ea2000c1e1b00 */
[----:B------:R-:W-:Y:S01]  /*07f0*/  ULEA UR5, UP6, UR7, UR18, 0x3 ;  /* 0x0000001207057291 */ /* 0x000fe2000f8c18ff */
[----:B------:R-:W-:Y:S01]  /*0800*/  LEA.HI.X R23, R4, UR17, R5, 0x3, P1 ;  /* 0x0000001104177c11 */ /* 0x000fe200088f1c05 */
[----:B------:R-:W-:Y:S01]  /*0810*/  IMAD.U32 R4, RZ, RZ, UR23 ;  /* 0x00000017ff047e24 */ /* 0x000fe2000f8e00ff */
[----:B------:R-:W-:Y:S01]  /*0820*/  ULEA.HI.X UR13, UR13, UR19, UR10, 0x3, UP4 ;  /* 0x000000130d0d7291 */ /* 0x000fe2000a0f1c0a */
[----:B------:R-:W-:Y:S01]  /*0830*/  IMAD.U32 R5, RZ, RZ, UR12 ;  /* 0x0000000cff057e24 */ /* 0x000fe2000f8e00ff */
[----:B------:R-:W-:Y:S01]  /*0840*/  UIADD3.X UR12, UPT, UPT, URZ, UR20, URZ, UP2, !UPT ;  /* 0x00000014ff0c7290 */ /* 0x000fe200097fe4ff */
[----:B------:R-:W-:Y:S01]  /*0850*/  IMAD.U32 R8, RZ, RZ, UR22 ;  /* 0x00000016ff087e24 */ /* 0x000fe2000f8e00ff */
[----:B------:R-:W3:Y:S01]  /*0860*/  LDG.E.64 R14, desc[UR14][R14.64] ;  /* 0x0000000e0e0e7981 */ /* 0x000ee2000c1e1b00 */
[----:B------:R-:W-:Y:S01]  /*0870*/  IMAD.U32 R26, RZ, RZ, UR21 ;  /* 0x00000015ff1a7e24 */ /* 0x000fe2000f8e00ff */
[----:B------:R-:W-:-:S02]  /*0880*/  LEA R18, P1, R0, UR16, 0x3 ;  /* 0x0000001000127c11 */ /* 0x000fc4000f8218ff */
[----:B------:R-:W2:Y:S01]  /*0890*/  LDG.E.64 R4, desc[UR14][R4.64] ;  /* 0x0000000e04047981 */ /* 0x000ea2000c1e1b00 */
[----:B------:R-:W-:Y:S01]  /*08a0*/  IMAD.U32 R9, RZ, RZ, UR13 ;  /* 0x0000000dff097e24 */ /* 0x000fe2000f8e00ff */
[----:B------:R-:W-:Y:S02]  /*08b0*/  ULEA.HI.X UR11, UR11, UR19, UR12, 0x3, UP5 ;  /* 0x000000130b0b7291 */ /* 0x000fe4000a8f1c0c */
[----:B------:R-:W-:Y:S01]  /*08c0*/  UIADD3.X UR10, UPT, UPT, URZ, UR20, URZ, UP1, !UPT ;  /* 0x00000014ff0a7290 */ /* 0x000fe20008ffe4ff */
[----:B------:R-:W-:Y:S01]  /*08d0*/  IMAD.X R19, RZ, RZ, R11, P0 ;  /* 0x000000ffff137224 */ /* 0x000fe200000e060b */
[----:B------:R-:W4:Y:S04]  /*08e0*/  LDG.E.64 R22, desc[UR14][R22.64] ;  /* 0x0000000e16167981 */ /* 0x000f28000c1e1b00 */
[----:B------:R-:W3:Y:S01]  /*08f0*/  LDG.E.64 R8, desc[UR14][R8.64] ;  /* 0x0000000e08087981 */ /* 0x000ee2000c1e1b00 */
[----:B------:R-:W-:Y:S01]  /*0900*/  IMAD.U32 R27, RZ, RZ, UR11 ;  /* 0x0000000bff1b7e24 */ /* 0x000fe2000f8e00ff */
[----:B------:R-:W-:Y:S01]  /*0910*/  ULEA.HI.X UR7, UR7, UR19, UR10, 0x3, UP6 ;  /* 0x0000001307077291 */ /* 0x000fe2000b0f1c0a */
[----:B------:R-:W-:Y:S01]  /*0920*/  LEA.HI.X R19, R0, UR17, R19, 0x3, P1 ;  /* 0x0000001100137c11 */ /* 0x000fe200088f1c13 */
[----:B------:R-:W-:-:S02]  /*0930*/  IMAD.U32 R24, RZ, RZ, UR5 ;  /* 0x00000005ff187e24 */ /* 0x000fc4000f8e00ff */
[----:B------:R-:W4:Y:S02]  /*0940*/  LDG.E.64 R20, desc[UR14][R26.64] ;  /* 0x0000000e1a147981 */ /* 0x000f24000c1e1b00 */
[----:B------:R-:W-:Y:S02]  /*0950*/  IMAD.U32 R25, RZ, RZ, UR7 ;  /* 0x00000007ff197e24 */ /* 0x000fe4000f8e00ff */
[----:B------:R-:W5:Y:S04]  /*0960*/  LDG.E.64 R18, desc[UR14][R18.64] ;  /* 0x0000000e12127981 */ /* 0x000f68000c1e1b00 */
[----:B------:R-:W5:Y:S01]  /*0970*/  LDG.E.64 R24, desc[UR14][R24.64] ;  /* 0x0000000e18187981 */ /* 0x000f62000c1e1b00 */
[----:B------:R-:W-:Y:S01]  /*0980*/  UIADD3 UR4, UPT, UPT, UR4, 0x4, URZ ;  /* 0x0000000404047890 */ /* 0x000fe2000fffe0ff */
[----:B------:R-:W-:Y:S01]  /*0990*/  UMOV UR5, URZ ;  /* 0x000000ff00057c82 */ /* 0x000fe20008000000 */
[----:B--2---:R-:W-:-:S08]  /*09a0*/  DADD R4, R16, -R4 ;  /* 0x0000000010047229 */ /* 0x004fd00000000804 */
[----:B------:R-:W-:Y:S02]  /*09b0*/  DFMA R4, R4, R4, R12 ;  /* 0x000000040404722b */ /* 0x000fe4000000000c */
[----:B---3--:R-:W-:Y:S02]  /*09c0*/  DADD R8, R14, -R8 ;  /* 0x000000000e087229 */ /* 0x008fe40000000808 */
[----:B----4-:R-:W-:-:S06]  /*09d0*/  DADD R20, R22, -R20 ;  /* 0x0000000016147229 */ /* 0x010fcc0000000814 */
[----:B------:R-:W-:Y:S02]  /*09e0*/  DFMA R4, R8, R8, R4 ;  /* 0x000000080804722b */ /* 0x000fe40000000004 */
[----:B-----5:R-:W-:-:S06]  /*09f0*/  DADD R12, R18, -R24 ;  /* 0x00000000120c7229 */ /* 0x020fcc0000000818 */
[----:B------:R-:W-:-:S08]  /*0a00*/  DFMA R4, R20, R20, R4 ;  /* 0x000000141404722b */ /* 0x000fd00000000004 */
[----:B------:R-:W-:-:S11]  /*0a10*/  DFMA R12, R12, R12, R4 ;  /* 0x0000000c0c0c722b */ /* 0x000fd60000000004 */
.L_x_23:
[----:B------:R-:W-:Y:S05]  /*0a20*/  BRA.U !UP0, `(.L_x_20) ;  /* 0x0000000108d87547 */ /* 0x000fea000b800000 */
[----:B------:R-:W-:Y:S02]  /*0a30*/  UISETP.NE.U32.AND UP0, UPT, UR24, 0x1, UPT ;  /* 0x000000011800788c */ /* 0x000fe4000bf05070 */
[----:B------:R-:W-:Y:S02]  /*0a40*/  ULOP3.LUT UR6, UR6, 0x1, URZ, 0xc0, !UPT ;  /* 0x0000000106067892 */ /* 0x000fe4000f8ec0ff */
[----:B------:R-:W-:Y:S02]  /*0a50*/  UISETP.NE.AND.EX UP0, UPT, URZ, URZ, UPT, UP0 ;  /* 0x000000ffff00728c */ /* 0x000fe4000bf05300 */
[----:B------:R-:W-:-:S04]  /*0a60*/  UISETP.NE.U32.AND UP1, UPT, UR6, 0x1, UPT ;  /* 0x000000010600788c */ /* 0x000fc8000bf25070 */
[----:B------:R-:W-:-:S03]  /*0a70*/  UISETP.NE.U32.AND.EX UP1, UPT, URZ, URZ, UPT, UP1 ;  /* 0x000000ffff00728c */ /* 0x000fc6000bf25110 */
[----:B------:R-:W-:Y:S08]  /*0a80*/  BRA.U !UP0, `(.L_x_24) ;  /* 0x0000000108807547 */ /* 0x000ff0000b800000 */
[----:B------:R-:W0:Y:S01]  /*0a90*/  LDCU.128 UR16, c[0x0][0x380] ;  /* 0x00007000ff1077ac */ /* 0x000e220008000c00 */
[----:B------:R-:W-:Y:S01]  /*0aa0*/  IADD3 R0, P0, PT, R6, UR4, RZ ;  /* 0x0000000406007c10 */ /* 0x000fe2000ff1e0ff */
[----:B------:R-:W-:-:S03]  /*0ab0*/  UIADD3 UR6, UP0, UPT, UR4, UR8, URZ ;  /* 0x0000000804067290 */ /* 0x000fc6000ff1e0ff */
[----:B------:R-:W-:Y:S01]  /*0ac0*/  IADD3.X R5, PT, PT, R11, UR5, RZ, P0, !PT ;  /* 0x000000050b057c10 */ /* 0x000fe200087fe4ff */
[----:B------:R-:W-:Y:S02]  /*0ad0*/  UIADD3 UR10, UPT, UPT, UR4, 0x1, URZ ;  /* 0x00000001040a7890 */ /* 0x000fe4000fffe0ff */
[----:B------:R-:W-:Y:S02]  /*0ae0*/  UIADD3.X UR7, UPT, UPT, UR5, UR20, URZ, UP0, !UPT ;  /* 0x0000001405077290 */ /* 0x000fe400087fe4ff */
[----:B------:R-:W-:Y:S02]  /*0af0*/  UIADD3 UR5, UP2, UPT, UR10, UR8, URZ ;  /* 0x000000080a057290 */ /* 0x000fe4000ff5e0ff */
[----:B------:R-:W-:-:S05]  /*0b00*/  IADD3 R10, P0, PT, R6, UR10, RZ ;  /* 0x0000000a060a7c10 */ /* 0x000fca000ff1e0ff */
[----:B------:R-:W-:Y:S01]  /*0b10*/  IMAD.X R15, RZ, RZ, R11, P0 ;  /* 0x000000ffff0f7224 */ /* 0x000fe200000e060b */
[----:B0-----:R-:W-:Y:S01]  /*0b20*/  ULEA UR11, UP0, UR6, UR18, 0x3 ;  /* 0x00000012060b7291 */ /* 0x001fe2000f8018ff */
[----:B------:R-:W-:-:S03]  /*0b30*/  LEA R4, P1, R0, UR16, 0x3 ;  /* 0x0000001000047c11 */ /* 0x000fc6000f8218ff */
[----:B------:R-:W-:Y:S01]  /*0b40*/  ULEA.HI.X UR7, UR6, UR19, UR7, 0x3, UP0 ;  /* 0x0000001306077291 */ /* 0x000fe200080f1c07 */
[----:B------:R-:W-:Y:S01]  /*0b50*/  LEA.HI.X R5, R0, UR17, R5, 0x3, P1 ;  /* 0x0000001100057c11 */ /* 0x000fe200088f1c05 */
[----:B------:R-:W-:Y:S01]  /*0b60*/  ULEA UR10, UP0, UR5, UR18, 0x3 ;  /* 0x00000012050a7291 */ /* 0x000fe2000f8018ff */
[----:B------:R-:W-:Y:S01]  /*0b70*/  IMAD.U32 R8, RZ, RZ, UR11 ;  /* 0x0000000bff087e24 */ /* 0x000fe2000f8e00ff */
[----:B------:R-:W-:Y:S01]  /*0b80*/  UIADD3.X UR6, UPT, UPT, URZ, UR20, URZ, UP2, !UPT ;  /* 0x00000014ff067290 */ /* 0x000fe200097fe4ff */
[C---:B------:R-:W-:Y:S01]  /*0b90*/  LEA R16, P1, R10.reuse, UR16, 0x3 ;  /* 0x000000100a107c11 */ /* 0x040fe2000f8218ff */
[----:B------:R-:W-:Y:S01]  /*0ba0*/  IMAD.U32 R9, RZ, RZ, UR7 ;  /* 0x00000007ff097e24 */ /* 0x000fe2000f8e00ff */
[----:B------:R-:W2:Y:S01]  /*0bb0*/  LDG.E.64 R4, desc[UR14][R4.64] ;  /* 0x0000000e04047981 */ /* 0x000ea2000c1e1b00 */
[----:B------:R-:W-:Y:S01]  /*0bc0*/  ULEA.HI.X UR6, UR5, UR19, UR6, 0x3, UP0 ;  /* 0x0000001305067291 */ /* 0x000fe200080f1c06 */
[----:B------:R-:W-:-:S03]  /*0bd0*/  LEA.HI.X R17, R10, UR17, R15, 0x3, P1 ;  /* 0x000000110a117c11 */ /* 0x000fc600088f1c0f */
[----:B------:R-:W2:Y:S01]  /*0be0*/  LDG.E.64 R8, desc[UR14][R8.64] ;  /* 0x0000000e08087981 */ /* 0x000ea2000c1e1b00 */
[----:B------:R-:W-:Y:S02]  /*0bf0*/  IMAD.U32 R18, RZ, RZ, UR10 ;  /* 0x0000000aff127e24 */ /* 0x000fe4000f8e00ff */
[----:B------:R-:W-:Y:S01]  /*0c00*/  IMAD.U32 R19, RZ, RZ, UR6 ;  /* 0x00000006ff137e24 */ /* 0x000fe2000f8e00ff */
[----:B------:R-:W3:Y:S05]  /*0c10*/  LDG.E.64 R16, desc[UR14][R16.64] ;  /* 0x0000000e10107981 */ /* 0x000eea000c1e1b00 */
[----:B------:R-:W3:Y:S01]  /*0c20*/  LDG.E.64 R18, desc[UR14][R18.64] ;  /* 0x0000000e12127981 */ /* 0x000ee2000c1e1b00 */
[----:B------:R-:W-:Y:S01]  /*0c30*/  UIADD3 UR4, UPT, UPT, UR4, 0x2, URZ ;  /* 0x0000000204047890 */ /* 0x000fe2000fffe0ff */
[----:B------:R-:W-:Y:S01]  /*0c40*/  UMOV UR5, URZ ;  /* 0x000000ff00057c82 */ /* 0x000fe20008000000 */
[----:B--2---:R-:W-:-:S08]  /*0c50*/  DADD R14, R4, -R8 ;  /* 0x00000000040e7229 */ /* 0x004fd00000000808 */
[----:B------:R-:W-:Y:S02]  /*0c60*/  DFMA R12, R14, R14, R12 ;  /* 0x0000000e0e0c722b */ /* 0x000fe4000000000c */
[----:B---3--:R-:W-:-:S08]  /*0c70*/  DADD R14, R16, -R18 ;  /* 0x00000000100e7229 */ /* 0x008fd00000000812 */
[----:B------:R-:W-:-:S11]  /*0c80*/  DFMA R12, R14, R14, R12 ;  /* 0x0000000e0e0c722b */ /* 0x000fd6000000000c */
.L_x_24:
[----:B------:R-:W-:Y:S05]  /*0c90*/  BRA.U UP1, `(.L_x_20) ;  /* 0x00000001013c7547 */ /* 0x000fea000b800000 */
[----:B------:R-:W0:Y:S01]  /*0ca0*/  LDCU.128 UR16, c[0x0][0x380] ;  /* 0x00007000ff1077ac */ /* 0x000e220008000c00 */
[----:B------:R-:W-:Y:S01]  /*0cb0*/  IADD3 R6, P0, PT, R6, UR4, RZ ;  /* 0x0000000406067c10 */ /* 0x000fe2000ff1e0ff */
[----:B------:R-:W-:-:S03]  /*0cc0*/  UIADD3 UR8, UP0, UPT, UR4, UR8, URZ ;  /* 0x0000000804087290 */ /* 0x000fc6000ff1e0ff */
[----:B------:R-:W-:Y:S01]  /*0cd0*/  IADD3.X R11, PT, PT, R11, UR5, RZ, P0, !PT ;  /* 0x000000050b0b7c10 */ /* 0x000fe200087fe4ff */
[----:B------:R-:W-:Y:S02]  /*0ce0*/  UIADD3.X UR6, UPT, UPT, UR5, UR20, URZ, UP0, !UPT ;  /* 0x0000001405067290 */ /* 0x000fe400087fe4ff */
[----:B0-----:R-:W-:Y:S01]  /*0cf0*/  ULEA UR4, UP1, UR8, UR18, 0x3 ;  /* 0x0000001208047291 */ /* 0x001fe2000f8218ff */
[----:B------:R-:W-:-:S03]  /*0d00*/  LEA R8, P1, R6, UR16, 0x3 ;  /* 0x0000001006087c11 */ /* 0x000fc6000f8218ff */
[----:B------:R-:W-:Y:S01]  /*0d10*/  ULEA.HI.X UR5, UR8, UR19, UR6, 0x3, UP1 ;  /* 0x0000001308057291 */ /* 0x000fe200088f1c06 */
[----:B------:R-:W-:Y:S01]  /*0d20*/  LEA.HI.X R9, R6, UR17, R11, 0x3, P1 ;  /* 0x0000001106097c11 */ /* 0x000fe200088f1c0b */
[----:B------:R-:W-:-:S04]  /*0d30*/  IMAD.U32 R6, RZ, RZ, UR4 ;  /* 0x00000004ff067e24 */ /* 0x000fc8000f8e00ff */
[----:B------:R-:W-:Y:S01]  /*0d40*/  IMAD.U32 R7, RZ, RZ, UR5 ;  /* 0x00000005ff077e24 */ /* 0x000fe2000f8e00ff */
[----:B------:R-:W2:Y:S05]  /*0d50*/  LDG.E.64 R4, desc[UR14][R8.64] ;  /* 0x0000000e08047981 */ /* 0x000eaa000c1e1b00 */
[----:B------:R-:W2:Y:S02]  /*0d60*/  LDG.E.64 R6, desc[UR14][R6.64] ;  /* 0x0000000e06067981 */ /* 0x000ea4000c1e1b00 */
[----:B--2---:R-:W-:-:S08]  /*0d70*/  DADD R4, R4, -R6 ;  /* 0x0000000004047229 */ /* 0x004fd00000000806 */
[----:B------:R-:W-:-:S11]  /*0d80*/  DFMA R12, R4, R4, R12 ;  /* 0x00000004040c722b */ /* 0x000fd6000000000c */
.L_x_20:
[----:B------:R-:W0:Y:S01]  /*0d90*/  LDCU UR6, c[0x0][0x3b0] ;  /* 0x00007600ff0677ac */ /* 0x000e220008000800 */
[----:B------:R-:W1:Y:S01]  /*0da0*/  S2UR UR4, SR_CTAID.Y ;  /* 0x00000000000479c3 */ /* 0x000e620000002600 */
[----:B------:R-:W-:Y:S01]  /*0db0*/  IMAD.MOV.U32 R3, RZ, RZ, RZ ;  /* 0x000000ffff037224 */ /* 0x000fe200078e00ff */
[----:B------:R-:W2:Y:S06]  /*0dc0*/  LDCU.64 UR8, c[0x0][0x3b8] ;  /* 0x00007700ff0877ac */ /* 0x000eac0008000a00 */
[----:B------:R-:W3:Y:S08]  /*0dd0*/  LDC.64 R4, c[0x0][0x3a8] ;  /* 0x0000ea00ff047b82 */ /* 0x000ef00000000a00 */
[----:B------:R-:W4:Y:S01]  /*0de0*/  LDC.64 R6, c[0x0][0x3a0] ;  /* 0x0000e800ff067b82 */ /* 0x000f220000000a00 */
[----:B0-----:R-:W-:-:S04]  /*0df0*/  USHF.R.S32.HI UR5, URZ, 0x1f, UR6 ;  /* 0x0000001fff057899 */ /* 0x001fc80008011406 */
[----:B--2---:R-:W-:-:S03]  /*0e00*/  UIMAD UR7, UR5, UR8, URZ ;  /* 0x00000008050772a4 */ /* 0x004fc6000f8e02ff */
[----:B------:R-:W-:Y:S01]  /*0e10*/  UMOV UR5, URZ ;  /* 0x000000ff00057c82 */ /* 0x000fe20008000000 */
[----:B------:R-:W-:Y:S02]  /*0e20*/  UIMAD UR7, UR6, UR9, UR7 ;  /* 0x00000009060772a4 */ /* 0x000fe4000f8e0207 */
[----:B-1----:R-:W-:-:S04]  /*0e30*/  UIMAD.WIDE.U32 UR4, UR6, UR8, UR4 ;  /* 0x00000008060472a5 */ /* 0x002fc8000f8e0004 */
[----:B------:R-:W-:Y:S02]  /*0e40*/  UIADD3 UR7, UPT, UPT, UR5, UR7, URZ ;  /* 0x0000000705077290 */ /* 0x000fe4000fffe0ff */
[----:B---3--:R-:W-:-:S04]  /*0e50*/  IMAD.WIDE.U32 R2, R4, UR4, R2 ;  /* 0x0000000404027c25 */ /* 0x008fc8000f8e0002 */
[----:B------:R-:W-:Y:S01]  /*0e60*/  IMAD R0, R4, UR7, RZ ;  /* 0x0000000704007c24 */ /* 0x000fe2000f8e02ff */
[----:B----4-:R-:W-:-:S03]  /*0e70*/  LEA R4, P0, R2, R6, 0x3 ;  /* 0x0000000602047211 */ /* 0x010fc600078018ff */
[----:B------:R-:W-:-:S04]  /*0e80*/  IMAD R5, R5, UR4, R0 ;  /* 0x0000000405057c24 */ /* 0x000fc8000f8e0200 */
[----:B------:R-:W-:-:S05]  /*0e90*/  IMAD.IADD R0, R3, 0x1, R5 ;  /* 0x0000000103007824 */ /* 0x000fca00078e0205 */
[----:B------:R-:W-:-:S05]  /*0ea0*/  LEA.HI.X R5, R2, R7, R0, 0x3, P0 ;  /* 0x0000000702057211 */ /* 0x000fca00000f1c00 */
[----:B------:R-:W-:Y:S01]  /*0eb0*/  STG.E.64 desc[UR14][R4.64], R12 ;  /* 0x0000000c04007986 */ /* 0x000fe2000c101b0e */
[----:B------:R-:W-:Y:S05]  /*0ec0*/  EXIT ;  /* 0x000000000000794d */ /* 0x000fea0003800000 */
.L_x_25:
        /* <DEDUP_REMOVED lines=11> */
.L_x_42:


//--------------------- .text._Z6normA1PKdS0_PdmS1_mimjj --------------------------
	.section	.text._Z6normA1PKdS0_PdmS1_mimjj,"ax",@progbits
	.align	128
        .global         _Z6normA1PKdS0_PdmS1_mimjj
        .type           _Z6normA1PKdS0_PdmS1_mimjj,@function
        .size           _Z6normA1PKdS0_PdmS1_mimjj,(.L_x_43 - _Z6normA1PKdS0_PdmS1_mimjj)
        .other          _Z6normA1PKdS0_PdmS1_mimjj,@"STO_CUDA_ENTRY STV_DEFAULT"
_Z6normA1PKdS0_PdmS1_mimjj:
.text._Z6normA1PKdS0_PdmS1_mimjj:
[----:B------:R-:W-:Y:S01]  /*0000*/  LDC R1, c[0x0][0x37c] ;  /* 0x0000df00ff017b82 */ /* 0x000fe20000000800 */
[----:B------:R-:W0:Y:S01]  /*0010*/  S2R R9, SR_TID.X ;  /* 0x0000000000097919 */ /* 0x000e220000002100 */
[----:B------:R-:W1:Y:S06]  /*0020*/  LDCU UR9, c[0x0][0x3b0] ;  /* 0x00007600ff0977ac */ /* 0x000e6c0008000800 */
[----:B------:R-:W2:Y:S01]  /*0030*/  S2UR UR4, SR_CTAID.Y ;  /* 0x00000000000479c3 */ /* 0x000ea20000002600 */
[----:B------:R-:W-:Y:S01]  /*0040*/  IMAD.MOV.U32 R5, RZ, RZ, RZ ;  /* 0x000000ffff057224 */ /* 0x000fe200078e00ff */
[----:B------:R-:W3:Y:S01]  /*0050*/  S2R R4, SR_TID.Y ;  /* 0x0000000000047919 */ /* 0x000ee20000002200 */
[----:B------:R-:W4:Y:S01]  /*0060*/  LDCU.64 UR16, c[0x0][0x3b8] ;  /* 0x00007700ff1077ac */ /* 0x000f220008000a00 */
[----:B------:R-:W5:Y:S04]  /*0070*/  LDCU.128 UR12, c[0x0][0x380] ;  /* 0x00007000ff0c77ac */ /* 0x000f680008000c00 */
[----:B------:R-:W0:Y:S01]  /*0080*/  S2UR UR7, SR_CTAID.X ;  /* 0x00000000000779c3 */ /* 0x000e220000002500 */
[----:B------:R-:W5:Y:S07]  /*0090*/  LDCU.64 UR10, c[0x0][0x358] ;  /* 0x00006b00ff0a77ac */ /* 0x000f6e0008000a00 */
[----:B------:R-:W0:Y:S01]  /*00a0*/  LDC.64 R2, c[0x0][0x3c0] ;  /* 0x0000f000ff027b82 */ /* 0x000e220000000a00 */
[----:B-1----:R-:W-:-:S04]  /*00b0*/  USHF.R.S32.HI UR5, URZ, 0x1f, UR9 ;  /* 0x0000001fff057899 */ /* 0x002fc80008011409 */
[----:B----4-:R-:W-:-:S03]  /*00c0*/  UIMAD UR6, UR5, UR16, URZ ;  /* 0x00000010050672a4 */ /* 0x010fc6000f8e02ff */
[----:B------:R-:W1:Y:S01]  /*00d0*/  LDC.64 R6, c[0x0][0x398] ;  /* 0x0000e600ff067b82 */ /* 0x000e620000000a00 */
[----:B------:R-:W-:Y:S01]  /*00e0*/  UMOV UR5, URZ ;  /* 0x000000ff00057c82 */ /* 0x000fe20008000000 */
[----:B------:R-:W-:Y:S02]  /*00f0*/  UIMAD UR6, UR9, UR17, UR6 ;  /* 0x00000011090672a4 */ /* 0x000fe4000f8e0206 */
[----:B--2---:R-:W-:-:S04]  /*0100*/  UIMAD.WIDE.U32 UR4, UR9, UR16, UR4 ;  /* 0x00000010090472a5 */ /* 0x004fc8000f8e0004 */
[----:B------:R-:W-:Y:S01]  /*0110*/  UIADD3 UR8, UPT, UPT, UR5, UR6, URZ ;  /* 0x0000000605087290 */ /* 0x000fe2000fffe0ff */
[----:B0-----:R-:W-:-:S04]  /*0120*/  IMAD R8, R2, UR7, R9 ;  /* 0x0000000702087c24 */ /* 0x001fc8000f8e0209 */
[----:B------:R-:W-:Y:S02]  /*0130*/  IMAD.IADD R8, R8, 0x1, R3 ;  /* 0x0000000108087824 */ /* 0x000fe400078e0203 */
[----:B-1----:R-:W-:Y:S02]  /*0140*/  IMAD R0, R6, UR8, RZ ;  /* 0x0000000806007c24 */ /* 0x002fe4000f8e02ff */
[----:B---3--:R-:W-:-:S04]  /*0150*/  IMAD.WIDE.U32 R2, R8, R6, R4 ;  /* 0x0000000608027225 */ /* 0x008fc800078e0004 */
[----:B------:R-:W-:Y:S01]  /*0160*/  IMAD.WIDE.U32 R10, R6, UR4, R4 ;  /* 0x00000004060a7c25 */ /* 0x000fe2000f8e0004 */
[----:B-----5:R-:W-:-:S03]  /*0170*/  LEA R12, P0, R2, UR12, 0x3 ;  /* 0x0000000c020c7c11 */ /* 0x020fc6000f8018ff */
[----:B------:R-:W-:Y:S01]  /*0180*/  IMAD R13, R7, UR4, R0 ;  /* 0x00000004070d7c24 */ /* 0x000fe2000f8e0200 */
[----:B------:R-:W-:Y:S01]  /*0190*/  LEA R14, P1, R10, UR14, 0x3 ;  /* 0x0000000e0a0e7c11 */ /* 0x000fe2000f8218ff */
[----:B------:R-:W-:Y:S02]  /*01a0*/  IMAD R5, R8, R7, R3 ;  /* 0x0000000708057224 */ /* 0x000fe400078e0203 */
[----:B------:R-:W-:-:S03]  /*01b0*/  IMAD.IADD R3, R11, 0x1, R13 ;  /* 0x000000010b037824 */ /* 0x000fc600078e020d */
[----:B------:R-:W-:Y:S02]  /*01c0*/  LEA.HI.X R13, R2, UR13, R5, 0x3, P0 ;  /* 0x0000000d020d7c11 */ /* 0x000fe400080f1c05 */
[----:B------:R-:W-:Y:S01]  /*01d0*/  LEA.HI.X R15, R10, UR15, R3, 0x3, P1 ;  /* 0x0000000f0a0f7c11 */ /* 0x000fe200088f1c03 */
[----:B------:R-:W0:Y:S02]  /*01e0*/  LDC R5, c[0x0][0x3a8] ;  /* 0x0000ea00ff057b82 */ /* 0x000e240000000800 */
[----:B------:R-:W2:Y:S04]  /*01f0*/  LDG.E.64 R2, desc[UR10][R12.64] ;  /* 0x0000000a0c027981 */ /* 0x000ea8000c1e1b00 */
[----:B------:R-:W2:Y:S01]  /*0200*/  LDG.E.64 R10, desc[UR10][R14.64] ;  /* 0x0000000a0e0a7981 */ /* 0x000ea2000c1e1b00 */
[----:B------:R-:W-:Y:S01]  /*0210*/  UMOV UR6, 0x400 ;  /* 0x0000040000067882 */ /* 0x000fe20000000000 */
[----:B------:R-:W1:Y:S01]  /*0220*/  S2UR UR7, SR_CgaCtaId ;  /* 0x00000000000779c3 */ /* 0x000e620000008800 */
[----:B------:R-:W-:Y:S01]  /*0230*/  ISETP.NE.AND P0, PT, R4, RZ, PT ;  /* 0x000000ff0400720c */ /* 0x000fe20003f05270 */
[----:B0-----:R-:W-:-:S04]  /*0240*/  IMAD R0, R5, R6, RZ ;  /* 0x0000000605007224 */ /* 0x001fc800078e02ff */
[----:B------:R-:W-:Y:S01]  /*0250*/  IMAD R0, R0, UR9, RZ ;  /* 0x0000000900007c24 */ /* 0x000fe2000f8e02ff */
[----:B-1----:R-:W-:Y:S01]  /*0260*/  ULEA UR6, UR7, UR6, 0x18 ;  /* 0x0000000607067291 */ /* 0x002fe2000f8ec0ff */
[----:B--2---:R-:W-:Y:S01]  /*0270*/  DADD R10, R2, -R10 ;  /* 0x00000000020a7229 */ /* 0x004fe2000000080a */
[----:B------:R-:W-:Y:S02]  /*0280*/  IMAD R3, R9, R6, RZ ;  /* 0x0000000609037224 */ /* 0x000fe400078e02ff */
[----:B------:R-:W-:-:S05]  /*0290*/  IMAD R2, R0, UR16, RZ ;  /* 0x0000001000027c24 */ /* 0x000fca000f8e02ff */
[----:B------:R-:W-:Y:S01]  /*02a0*/  DMUL R10, R10, R10 ;  /* 0x0000000a0a0a7228 */ /* 0x000fe20000000000 */
[----:B------:R-:W-:-:S04]  /*02b0*/  IADD3 R0, PT, PT, R2, R3, R4 ;  /* 0x0000000302007210 */ /* 0x000fc80007ffe004 */
[----:B------:R-:W-:-:S05]  /*02c0*/  LEA R13, R0, UR6, 0x3 ;  /* 0x00000006000d7c11 */ /* 0x000fca000f8e18ff */
[----:B------:R0:W-:Y:S01]  /*02d0*/  STS.64 [R13], R10 ;  /* 0x0000000a0d007388 */ /* 0x0001e20000000a00 */
[----:B------:R-:W-:Y:S06]  /*02e0*/  BAR.SYNC.DEFER_BLOCKING 0x0 ;  /* 0x0000000000007b1d */ /* 0x000fec0000010000 */
[----:B------:R-:W-:Y:S05]  /*02f0*/  @P0 EXIT ;  /* 0x000000000000094d */ /* 0x000fea0003800000 */
[----:B------:R-:W-:Y:S02]  /*0300*/  ISETP.NE.U32.AND P0, PT, R6, RZ, PT ;  /* 0x000000ff0600720c */ /* 0x000fe40003f05070 */
[----:B------:R-:W-:Y:S02]  /*0310*/  CS2R R14, SRZ ;  /* 0x00000000000e7805 */ /* 0x000fe4000001ff00 */
[----:B------:R-:W-:-:S13]  /*0320*/  ISETP.NE.AND.EX P0, PT, R7, RZ, PT, P0 ;  /* 0x000000ff0700720c */ /* 0x000fda0003f05300 */
[----:B------:R-:W-:Y:S05]  /*0330*/  @!P0 BRA `(.L_x_26) ;  /* 0x0000000400308947 */ /* 0x000fea0003800000 */
[C---:B------:R-:W-:Y:S02]  /*0340*/  ISETP.GE.U32.AND P0, PT, R6.reuse, 0x8, PT ;  /* 0x000000080600780c */ /* 0x040fe40003f06070 */
[----:B------:R-:W-:Y:S02]  /*0350*/  CS2R R14, SRZ ;  /* 0x00000000000e7805 */ /* 0x000fe4000001ff00 */
[----:B------:R-:W-:Y:S02]  /*0360*/  LOP3.LUT R0, R6, 0x7, RZ, 0xc0, !PT ;  /* 0x0000000706007812 */ /* 0x000fe400078ec0ff */
[----:B------:R-:W-:Y:S01]  /*0370*/  ISETP.GE.U32.AND.EX P0, PT, R7, RZ, PT, P0 ;  /* 0x000000ff0700720c */ /* 0x000fe20003f06100 */
[----:B------:R-:W-:Y:S01]  /*0380*/  IMAD.MOV.U32 R7, RZ, RZ, RZ ;  /* 0x000000ffff077224 */ /* 0x000fe200078e00ff */
[----:B------:R-:W-:-:S04]  /*0390*/  ISETP.NE.U32.AND P1, PT, R0, RZ, PT ;  /* 0x000000ff0000720c */ /* 0x000fc80003f25070 */
[----:B------:R-:W-:-:S07]  /*03a0*/  ISETP.NE.AND.EX P1, PT, RZ, RZ, PT, P1 ;  /* 0x000000ffff00720c */ /* 0x000fce0003f25310 */
[----:B------:R-:W-:Y:S06]  /*03b0*/  @!P0 BRA `(.L_x_27) ;  /* 0x00000000007c8947 */ /* 0x000fec0003800000 */
[----:B------:R-:W1:Y:S01]  /*03c0*/  LDC R22, c[0x0][0x39c] ;  /* 0x0000e700ff167b82 */ /* 0x000e620000000800 */
[----:B------:R-:W-:Y:S01]  /*03d0*/  IMAD R4, R5, UR16, RZ ;  /* 0x0000001005047c24 */ /* 0x000fe2000f8e02ff */
[----:B------:R-:W-:-:S03]  /*03e0*/  CS2R R14, SRZ ;  /* 0x00000000000e7805 */ /* 0x000fc6000001ff00 */
[----:B------:R-:W-:-:S04]  /*03f0*/  IMAD R7, R4, UR9, R9 ;  /* 0x0000000904077c24 */ /* 0x000fc8000f8e0209 */
[----:B------:R-:W-:Y:S01]  /*0400*/  IMAD R4, R7, R6, RZ ;  /* 0x0000000607047224 */ /* 0x000fe200078e02ff */
[----:B------:R-:W-:-:S04]  /*0410*/  LOP3.LUT R7, R6, 0xfffffff8, RZ, 0xc0, !PT ;  /* 0xfffffff806077812 */ /* 0x000fc800078ec0ff */
[----:B------:R-:W-:Y:S01]  /*0420*/  LEA R4, R4, UR6, 0x3 ;  /* 0x0000000604047c11 */ /* 0x000fe2000f8e18ff */
[----:B------:R-:W-:-:S04]  /*0430*/  IMAD.MOV.U32 R23, RZ, RZ, R7 ;  /* 0x000000ffff177224 */ /* 0x000fc800078e0007 */
[----:B------:R-:W-:-:S07]  /*0440*/  VIADD R4, R4, 0x20 ;  /* 0x0000002004047836 */ /* 0x000fce0000000000 */
.L_x_28:
[----:B0-----:R-:W0:Y:S01]  /*0450*/  LDS.64 R12, [R4+-0x20] ;  /* 0xffffe000040c7984 */ /* 0x001e220000000a00 */
[----:B------:R-:W-:-:S03]  /*0460*/  IADD3 R23, P0, PT, R23, -0x8, RZ ;  /* 0xfffffff817177810 */ /* 0x000fc60007f1e0ff */
[----:B------:R-:W2:Y:S01]  /*0470*/  LDS.64 R20, [R4+-0x18] ;  /* 0xffffe80004147984 */ /* 0x000ea20000000a00 */
[----:B-1----:R-:W-:Y:S02]  /*0480*/  IADD3.X R22, PT, PT, R22, -0x1, RZ, P0, !PT ;  /* 0xffffffff16167810 */ /* 0x002fe400007fe4ff */
[----:B------:R-:W-:Y:S01]  /*0490*/  ISETP.NE.U32.AND P0, PT, R23, RZ, PT ;  /* 0x000000ff1700720c */ /* 0x000fe20003f05070 */
[----:B------:R-:W1:Y:S03]  /*04a0*/  LDS.64 R18, [R4+-0x10] ;  /* 0xfffff00004127984 */ /* 0x000e660000000a00 */
[----:B------:R-:W-:Y:S01]  /*04b0*/  ISETP.NE.AND.EX P0, PT, R22, RZ, PT, P0 ;  /* 0x000000ff1600720c */ /* 0x000fe20003f05300 */
[----:B------:R-:W3:Y:S04]  /*04c0*/  LDS.64 R10, [R4+-0x8] ;  /* 0xfffff800040a7984 */ /* 0x000ee80000000a00 */
[----:B------:R-:W4:Y:S01]  /*04d0*/  LDS.64 R16, [R4] ;  /* 0x0000000004107984 */ /* 0x000f220000000a00 */
[----:B0-----:R-:W-:-:S03]  /*04e0*/  DADD R12, R12, R14 ;  /* 0x000000000c0c7229 */ /* 0x001fc6000000000e */
[----:B------:R-:W0:Y:S05]  /*04f0*/  LDS.64 R14, [R4+0x8] ;  /* 0x00000800040e7984 */ /* 0x000e2a0000000a00 */
[----:B--2---:R-:W-:Y:S02]  /*0500*/  DADD R20, R12, R20 ;  /* 0x000000000c147229 */ /* 0x004fe40000000014 */
[----:B------:R-:W2:Y:S06]  /*0510*/  LDS.64 R12, [R4+0x10] ;  /* 0x00001000040c7984 */ /* 0x000eac0000000a00 */
[----:B-1----:R-:W-:-:S02]  /*0520*/  DADD R18, R20, R18 ;  /* 0x0000000014127229 */ /* 0x002fc40000000012 */
[----:B------:R1:W5:Y:S06]  /*0530*/  LDS.64 R20, [R4+0x18] ;  /* 0x0000180004147984 */ /* 0x00036c0000000a00 */
[----:B---3--:R-:W-:Y:S01]  /*0540*/  DADD R10, R18, R10 ;  /* 0x00000000120a7229 */ /* 0x008fe2000000000a */
[----:B-1----:R-:W-:-:S07]  /*0550*/  VIADD R4, R4, 0x40 ;  /* 0x0000004004047836 */ /* 0x002fce0000000000 */
[----:B----4-:R-:W-:-:S08]  /*0560*/  DADD R10, R10, R16 ;  /* 0x000000000a0a7229 */ /* 0x010fd00000000010 */
[----:B0-----:R-:W-:-:S08]  /*0570*/  DADD R10, R10, R14 ;  /* 0x000000000a0a7229 */ /* 0x001fd0000000000e */
[----:B--2---:R-:W-:-:S08]  /*0580*/  DADD R10, R10, R12 ;  /* 0x000000000a0a7229 */ /* 0x004fd0000000000c */
[----:B-----5:R-:W-:Y:S01]  /*0590*/  DADD R14, R10, R20 ;  /* 0x000000000a0e7229 */ /* 0x020fe20000000014 */
[----:B------:R-:W-:Y:S10]  /*05a0*/  @P0 BRA `(.L_x_28) ;  /* 0xfffffffc00a80947 */ /* 0x000ff4000383ffff */
.L_x_27:
[----:B------:R-:W-:Y:S01]  /*05b0*/  IMAD.IADD R2, R3, 0x1, R2 ;  /* 0x0000000103027824 */ /* 0x000fe200078e0202 */
[----:B------:R-:W-:Y:S06]  /*05c0*/  @!P1 BRA `(.L_x_26) ;  /* 0x00000000008c9947 */ /* 0x000fec0003800000 */
[----:B------:R-:W-:Y:S02]  /*05d0*/  ISETP.GE.U32.AND P0, PT, R0, 0x4, PT ;  /* 0x000000040000780c */ /* 0x000fe40003f06070 */
[----:B------:R-:W-:Y:S02]  /*05e0*/  LOP3.LUT R3, R6, 0x3, RZ, 0xc0, !PT ;  /* 0x0000000306037812 */ /* 0x000fe400078ec0ff */
[----:B------:R-:W-:Y:S02]  /*05f0*/  ISETP.GE.U32.AND.EX P0, PT, RZ, RZ, PT, P0 ;  /* 0x000000ffff00720c */ /* 0x000fe40003f06100 */
[----:B------:R-:W-:-:S04]  /*0600*/  ISETP.NE.U32.AND P1, PT, R3, RZ, PT ;  /* 0x000000ff0300720c */ /* 0x000fc80003f25070 */
[----:B------:R-:W-:-:S07]  /*0610*/  ISETP.NE.AND.EX P1, PT, RZ, RZ, PT, P1 ;  /* 0x000000ffff00720c */ /* 0x000fce0003f25310 */
[----:B------:R-:W-:Y:S06]  /*0620*/  @!P0 BRA `(.L_x_29) ;  /* 0x00000000002c8947 */ /* 0x000fec0003800000 */
[C---:B------:R-:W-:Y:S02]  /*0630*/  IMAD.IADD R0, R7.reuse, 0x1, R2 ;  /* 0x0000000107007824 */ /* 0x040fe400078e0202 */
[----:B------:R-:W-:-:S03]  /*0640*/  VIADD R7, R7, 0x4 ;  /* 0x0000000407077836 */ /* 0x000fc60000000000 */
[----:B------:R-:W-:-:S05]  /*0650*/  LEA R0, R0, UR6, 0x3 ;  /* 0x0000000600007c11 */ /* 0x000fca000f8e18ff */
[----:B0-----:R-:W0:Y:S04]  /*0660*/  LDS.64 R10, [R0] ;  /* 0x00000000000a7984 */ /* 0x001e280000000a00 */
[----:B------:R-:W1:Y:S04]  /*0670*/  LDS.64 R12, [R0+0x8] ;  /* 0x00000800000c7984 */ /* 0x000e680000000a00 */
[----:B------:R-:W2:Y:S04]  /*0680*/  LDS.64 R16, [R0+0x10] ;  /* 0x0000100000107984 */ /* 0x000ea80000000a00 */
[----:B------:R-:W3:Y:S01]  /*0690*/  LDS.64 R18, [R0+0x18] ;  /* 0x0000180000127984 */ /* 0x000ee20000000a00 */
[----:B0-----:R-:W-:-:S08]  /*06a0*/  DADD R10, R14, R10 ;  /* 0x000000000e0a7229 */ /* 0x001fd0000000000a */
[----:B-1----:R-:W-:-:S08]  /*06b0*/  DADD R10, R10, R12 ;  /* 0x000000000a0a7229 */ /* 0x002fd0000000000c */
[----:B--2---:R-:W-:-:S08]  /*06c0*/  DADD R10, R10, R16 ;  /* 0x000000000a0a7229 */ /* 0x004fd00000000010 */
[----:B---3--:R-:W-:-:S11]  /*06d0*/  DADD R14, R10, R18 ;  /* 0x000000000a0e7229 */ /* 0x008fd60000000012 */
.L_x_29:
[----:B------:R-:W-:Y:S05]  /*06e0*/  @!P1 BRA `(.L_x_26) ;  /* 0x0000000000449947 */ /* 0x000fea0003800000 */
[----:B------:R-:W-:Y:S02]  /*06f0*/  ISETP.NE.U32.AND P0, PT, R3, 0x1, PT ;  /* 0x000000010300780c */ /* 0x000fe40003f05070 */
[----:B------:R-:W-:Y:S02]  /*0700*/  LOP3.LUT R6, R6, 0x1, RZ, 0xc0, !PT ;  /* 0x0000000106067812 */ /* 0x000fe400078ec0ff */
[----:B------:R-:W-:Y:S02]  /*0710*/  ISETP.NE.AND.EX P0, PT, RZ, RZ, PT, P0 ;  /* 0x000000ffff00720c */ /* 0x000fe40003f05300 */
[----:B------:R-:W-:-:S04]  /*0720*/  ISETP.NE.U32.AND P1, PT, R6, 0x1, PT ;  /* 0x000000010600780c */ /* 0x000fc80003f25070 */
[----:B------:R-:W-:-:S07]  /*0730*/  ISETP.NE.U32.AND.EX P1, PT, RZ, RZ, PT, P1 ;  /* 0x000000ffff00720c */ /* 0x000fce0003f25110 */
[----:B------:R-:W-:Y:S06]  /*0740*/  @!P0 BRA `(.L_x_30) ;  /* 0x00000000001c8947 */ /* 0x000fec0003800000 */
[C---:B------:R-:W-:Y:S02]  /*0750*/  IMAD.IADD R0, R7.reuse, 0x1, R2 ;  /* 0x0000000107007824 */ /* 0x040fe400078e0202 */
[----:B------:R-:W-:-:S03]  /*0760*/  VIADD R7, R7, 0x2 ;  /* 0x0000000207077836 */ /* 0x000fc60000000000 */
[----:B------:R-:W-:-:S05]  /*0770*/  LEA R0, R0, UR6, 0x3 ;  /* 0x0000000600007c11 */ /* 0x000fca000f8e18ff */
[----:B0-----:R-:W0:Y:S04]  /*0780*/  LDS.64 R10, [R0] ;  /* 0x00000000000a7984 */ /* 0x001e280000000a00 */
[----:B------:R-:W1:Y:S01]  /*0790*/  LDS.64 R12, [R0+0x8] ;  /* 0x00000800000c7984 */ /* 0x000e620000000a00 */
[----:B0-----:R-:W-:-:S08]  /*07a0*/  DADD R10, R14, R10 ;  /* 0x000000000e0a7229 */ /* 0x001fd0000000000a */
[----:B-1----:R-:W-:-:S11]  /*07b0*/  DADD R14, R10, R12 ;  /* 0x000000000a0e7229 */ /* 0x002fd6000000000c */
.L_x_30:
[----:B------:R-:W-:-:S05]  /*07c0*/  @!P1 IMAD.IADD R2, R7, 0x1, R2 ;  /* 0x0000000107029824 */ /* 0x000fca00078e0202 */
[----:B------:R-:W-:-:S06]  /*07d0*/  @!P1 LEA R2, R2, UR6, 0x3 ;  /* 0x0000000602029c11 */ /* 0x000fcc000f8e18ff */
[----:B------:R-:W1:Y:S02]  /*07e0*/  @!P1 LDS.64 R2, [R2] ;  /* 0x0000000002029984 */ /* 0x000e640000000a00 */
[----:B-1----:R-:W-:-:S11]  /*07f0*/  @!P1 DADD R14, R14, R2 ;  /* 0x000000000e0e9229 */ /* 0x002fd60000000002 */
.L_x_26:
[----:B------:R-:W1:Y:S01]  /*0800*/  LDC R3, c[0x0][0x3ac] ;  /* 0x0000eb00ff037b82 */ /* 0x000e620000000800 */
[----:B------:R-:W2:Y:S01]  /*0810*/  LDCU.64 UR12, c[0x0][0x3a0] ;  /* 0x00007400ff0c77ac */ /* 0x000ea20008000a00 */
[C---:B------:R-:W-:Y:S02]  /*0820*/  IMAD R0, R5.reuse, UR8, RZ ;  /* 0x0000000805007c24 */ /* 0x040fe4000f8e02ff */
[----:B------:R-:W-:Y:S02]  /*0830*/  IMAD.MOV.U32 R9, RZ, RZ, RZ ;  /* 0x000000ffff097224 */ /* 0x000fe400078e00ff */
[----:B------:R-:W-:-:S03]  /*0840*/  IMAD.WIDE.U32 R8, R5, UR4, R8 ;  /* 0x0000000405087c25 */ /* 0x000fc6000f8e0008 */
[----:B--2---:R-:W-:Y:S01]  /*0850*/  LEA R2, P0, R8, UR12, 0x3 ;  /* 0x0000000c08027c11 */ /* 0x004fe2000f8018ff */
[----:B-1----:R-:W-:-:S04]  /*0860*/  IMAD R3, R3, UR4, R0 ;  /* 0x0000000403037c24 */ /* 0x002fc8000f8e0200 */
[----:B------:R-:W-:-:S05]  /*0870*/  IMAD.IADD R3, R9, 0x1, R3 ;  /* 0x0000000109037824 */ /* 0x000fca00078e0203 */
[----:B------:R-:W-:-:S05]  /*0880*/  LEA.HI.X R3, R8, UR13, R3, 0x3, P0 ;  /* 0x0000000d08037c11 */ /* 0x000fca00080f1c03 */
[----:B------:R-:W-:Y:S01]  /*0890*/  STG.E.64 desc[UR10][R2.64], R14 ;  /* 0x0000000e02007986 */ /* 0x000fe2000c101b0a */
[----:B------:R-:W-:Y:S05]  /*08a0*/  EXIT ;  /* 0x000000000000794d */ /* 0x000fea0003800000 */
.L_x_31:
        /* <DEDUP_REMOVED lines=13> */
.L_x_43:


//--------------------- .text._Z5normAPKdS0_PdmS1_mimjj --------------------------
	.section	.text._Z5normAPKdS0_PdmS1_mimjj,"ax",@progbits
	.align	128
        .global         _Z5normAPKdS0_PdmS1_mimjj
        .type           _Z5normAPKdS0_PdmS1_mimjj,@function
        .size           _Z5normAPKdS0_PdmS1_mimjj,(.L_x_44 - _Z5normAPKdS0_PdmS1_mimjj)
        .other          _Z5normAPKdS0_PdmS1_mimjj,@"STO_CUDA_ENTRY STV_DEFAULT"
_Z5normAPKdS0_PdmS1_mimjj:
.text._Z5normAPKdS0_PdmS1_mimjj:
[----:B------:R-:W-:Y:S01]  /*0000*/  LDC R1, c[0x0][0x37c] ;  /* 0x0000df00ff017b82 */ /* 0x000fe20000000800 */
[----:B------:R-:W0:Y:S01]  /*0010*/  S2R R3, SR_TID.X ;  /* 0x0000000000037919 */ /* 0x000e220000002100 */
[----:B------:R-:W1:Y:S06]  /*0020*/  LDCU UR7, c[0x0][0x3b0] ;  /* 0x00007600ff0777ac */ /* 0x000e6c0008000800 */
[----:B------:R-:W2:Y:S01]  /*0030*/  S2UR UR5, SR_CTAID.Y ;  /* 0x00000000000579c3 */ /* 0x000ea20000002600 */
[----:B------:R-:W-:Y:S01]  /*0040*/  IMAD.MOV.U32 R21, RZ, RZ, RZ ;  /* 0x000000ffff157224 */ /* 0x000fe200078e00ff */
[----:B------:R-:W3:Y:S01]  /*0050*/  S2R R26, SR_TID.Y ;  /* 0x00000000001a7919 */ /* 0x000ee20000002200 */
[----:B------:R-:W4:Y:S01]  /*0060*/  LDCU.128 UR8, c[0x0][0x390] ;  /* 0x00007200ff0877ac */ /* 0x000f220008000c00 */
[----:B------:R-:W-:Y:S01]  /*0070*/  IMAD.MOV.U32 R27, RZ, RZ, RZ ;  /* 0x000000ffff1b7224 */ /* 0x000fe200078e00ff */
[----:B------:R-:W5:Y:S03]  /*0080*/  LDCU.128 UR16, c[0x0][0x380] ;  /* 0x00007000ff1077ac */ /* 0x000f660008000c00 */
[----:B------:R-:W4:Y:S01]  /*0090*/  LDC.64 R4, c[0x0][0x3b8] ;  /* 0x0000ee00ff047b82 */ /* 0x000f220000000a00 */
[----:B------:R-:W5:Y:S07]  /*00a0*/  LDCU.64 UR12, c[0x0][0x358] ;  /* 0x00006b00ff0c77ac */ /* 0x000f6e0008000a00 */
[----:B------:R-:W0:Y:S01]  /*00b0*/  S2UR UR4, SR_CTAID.X ;  /* 0x00000000000479c3 */ /* 0x000e220000002500 */
[----:B-1----:R-:W-:-:S07]  /*00c0*/  USHF.R.S32.HI UR6, URZ, 0x1f, UR7 ;  /* 0x0000001fff067899 */ /* 0x002fce0008011407 */
[----:B------:R-:W0:Y:S01]  /*00d0*/  LDC.64 R6, c[0x0][0x3c0] ;  /* 0x0000f000ff067b82 */ /* 0x000e220000000a00 */
[----:B--2---:R-:W-:Y:S02]  /*00e0*/  IMAD.U32 R20, RZ, RZ, UR5 ;  /* 0x00000005ff147e24 */ /* 0x004fe4000f8e00ff */
[----:B----4-:R-:W-:-:S05]  /*00f0*/  IMAD R0, R4, UR6, RZ ;  /* 0x0000000604007c24 */ /* 0x010fca000f8e02ff */
[----:B------:R-:W1:Y:S01]  /*0100*/  LDC.64 R18, c[0x0][0x3a8] ;  /* 0x0000ea00ff127b82 */ /* 0x000e620000000a00 */
[----:B------:R-:W-:-:S04]  /*0110*/  IMAD.WIDE.U32 R20, R4, UR7, R20 ;  /* 0x0000000704147c25 */ /* 0x000fc8000f8e0014 */
[----:B0-----:R-:W-:Y:S02]  /*0120*/  IMAD R6, R6, UR4, R3 ;  /* 0x0000000406067c24 */ /* 0x001fe4000f8e0203 */
[----:B------:R-:W-:Y:S02]  /*0130*/  IMAD R3, R5, UR7, R0 ;  /* 0x0000000705037c24 */ /* 0x000fe4000f8e0200 */
[----:B------:R-:W-:Y:S02]  /*0140*/  IMAD.IADD R6, R6, 0x1, R7 ;  /* 0x0000000106067824 */ /* 0x000fe400078e0207 */
[----:B------:R-:W-:Y:S02]  /*0150*/  IMAD.IADD R12, R21, 0x1, R3 ;  /* 0x00000001150c7824 */ /* 0x000fe400078e0203 */
[----:B------:R-:W-:-:S04]  /*0160*/  IMAD.WIDE.U32 R22, R6, UR10, RZ ;  /* 0x0000000a06167c25 */ /* 0x000fc8000f8e00ff */
[----:B------:R-:W-:Y:S01]  /*0170*/  IMAD R9, R12, UR10, RZ ;  /* 0x0000000a0c097c24 */ /* 0x000fe2000f8e02ff */
[----:B---3--:R-:W-:Y:S01]  /*0180*/  IADD3 R0, P1, PT, R26, R22, RZ ;  /* 0x000000161a007210 */ /* 0x008fe20007f3e0ff */
[----:B------:R-:W-:Y:S02]  /*0190*/  IMAD R23, R6, UR11, R23 ;  /* 0x0000000b06177c24 */ /* 0x000fe4000f8e0217 */
[----:B------:R-:W-:Y:S01]  /*01a0*/  IMAD.WIDE.U32 R2, R20, UR10, R26 ;  /* 0x0000000a14027c25 */ /* 0x000fe2000f8e001a */
[----:B-----5:R-:W-:-:S03]  /*01b0*/  LEA R16, P0, R0, UR16, 0x3 ;  /* 0x0000001000107c11 */ /* 0x020fc6000f8018ff */
[----:B------:R-:W-:Y:S02]  /*01c0*/  IMAD R11, R20, UR11, R9 ;  /* 0x0000000b140b7c24 */ /* 0x000fe4000f8e0209 */
[----:B------:R-:W-:Y:S01]  /*01d0*/  IMAD.X R9, RZ, RZ, R23, P1 ;  /* 0x000000ffff097224 */ /* 0x000fe200008e0617 */
[----:B------:R-:W-:Y:S01]  /*01e0*/  LEA R24, P1, R2, UR18, 0x3 ;  /* 0x0000001202187c11 */ /* 0x000fe2000f8218ff */
[----:B------:R-:W-:-:S03]  /*01f0*/  IMAD.IADD R3, R3, 0x1, R11 ;  /* 0x0000000103037824 */ /* 0x000fc600078e020b */
[----:B------:R-:W-:Y:S02]  /*0200*/  LEA.HI.X R17, R0, UR17, R9, 0x3, P0 ;  /* 0x0000001100117c11 */ /* 0x000fe400080f1c09 */
[----:B------:R-:W-:-:S04]  /*0210*/  LEA.HI.X R25, R2, UR19, R3, 0x3, P1 ;  /* 0x0000001302197c11 */ /* 0x000fc800088f1c03 */
[----:B------:R-:W2:Y:S04]  /*0220*/  LDG.E.64 R16, desc[UR12][R16.64] ;  /* 0x0000000c10107981 */ /* 0x000ea8000c1e1b00 */
[----:B------:R-:W2:Y:S01]  /*0230*/  LDG.E.64 R24, desc[UR12][R24.64] ;  /* 0x0000000c18187981 */ /* 0x000ea2000c1e1b00 */
[----:B------:R-:W-:Y:S02]  /*0240*/  IMAD R9, R5, UR10, RZ ;  /* 0x0000000a05097c24 */ /* 0x000fe4000f8e02ff */
[----:B-1----:R-:W-:Y:S02]  /*0250*/  IMAD R0, R18, UR6, RZ ;  /* 0x0000000612007c24 */ /* 0x002fe4000f8e02ff */
[----:B------:R-:W-:-:S04]  /*0260*/  IMAD.WIDE.U32 R2, R4, UR10, RZ ;  /* 0x0000000a04027c25 */ /* 0x000fc8000f8e00ff */
[----:B------:R-:W-:Y:S02]  /*0270*/  IMAD R15, R4, UR11, R9 ;  /* 0x0000000b040f7c24 */ /* 0x000fe4000f8e0209 */
[----:B------:R-:W-:-:S04]  /*0280*/  IMAD.WIDE.U32 R8, R18, UR7, RZ ;  /* 0x0000000712087c25 */ /* 0x000fc8000f8e00ff */
[----:B------:R-:W-:Y:S02]  /*0290*/  IMAD R13, R19, UR7, R0 ;  /* 0x00000007130d7c24 */ /* 0x000fe4000f8e0200 */
[----:B------:R-:W-:-:S04]  /*02a0*/  IMAD.WIDE.U32 R10, R18, UR5, RZ ;  /* 0x00000005120a7c25 */ /* 0x000fc8000f8e00ff */
[----:B------:R-:W-:Y:S02]  /*02b0*/  IMAD.IADD R3, R3, 0x1, R15 ;  /* 0x0000000103037824 */ /* 0x000fe400078e020f */
[----:B------:R-:W-:Y:S02]  /*02c0*/  IMAD.IADD R0, R9, 0x1, R13 ;  /* 0x0000000109007824 */ /* 0x000fe400078e020d */
[----:B------:R-:W-:Y:S02]  /*02d0*/  IMAD R13, R19, UR5, R11 ;  /* 0x00000005130d7c24 */ /* 0x000fe4000f8e020b */
[----:B------:R-:W-:Y:S02]  /*02e0*/  IMAD R3, R3, R8, RZ ;  /* 0x0000000803037224 */ /* 0x000fe400078e02ff */
[----:B------:R-:W-:Y:S02]  /*02f0*/  IMAD R15, R13, UR10, RZ ;  /* 0x0000000a0d0f7c24 */ /* 0x000fe4000f8e02ff */
[----:B------:R-:W-:-:S02]  /*0300*/  IMAD R14, R0, R2, R3 ;  /* 0x00000002000e7224 */ /* 0x000fc400078e0203 */
[----:B------:R-:W-:-:S04]  /*0310*/  IMAD.WIDE.U32 R2, R2, R8, RZ ;  /* 0x0000000802027225 */ /* 0x000fc800078e00ff */
[----:B------:R-:W-:-:S04]  /*0320*/  IMAD.WIDE.U32 R22, R10, UR10, R22 ;  /* 0x0000000a0a167c25 */ /* 0x000fc8000f8e0016 */
[----:B------:R-:W-:Y:S02]  /*0330*/  IMAD R15, R10, UR11, R15 ;  /* 0x0000000b0a0f7c24 */ /* 0x000fe4000f8e020f */
[----:B------:R-:W-:Y:S01]  /*0340*/  IMAD.IADD R14, R3, 0x1, R14 ;  /* 0x00000001030e7824 */ /* 0x000fe200078e020e */
[----:B------:R-:W-:Y:S01]  /*0350*/  IADD3 R3, P0, P1, R22, R2, R26 ;  /* 0x0000000216037210 */ /* 0x000fe2000791e01a */
[----:B------:R-:W-:-:S05]  /*0360*/  IMAD.IADD R2, R23, 0x1, R15 ;  /* 0x0000000117027824 */ /* 0x000fca00078e020f */
[----:B------:R-:W-:Y:S01]  /*0370*/  IADD3.X R15, PT, PT, R2, R14, RZ, P0, P1 ;  /* 0x0000000e020f7210 */ /* 0x000fe200007e24ff */
[----:B--2---:R-:W-:Y:S01]  /*0380*/  DADD R24, R16, -R24 ;  /* 0x0000000010187229 */ /* 0x004fe20000000818 */
[----:B------:R-:W-:-:S04]  /*0390*/  LEA R16, P0, R3, UR8, 0x3 ;  /* 0x0000000803107c11 */ /* 0x000fc8000f8018ff */
[----:B------:R-:W-:-:S03]  /*03a0*/  LEA.HI.X R17, R3, UR9, R15, 0x3, P0 ;  /* 0x0000000903117c11 */ /* 0x000fc600080f1c0f */
[----:B------:R-:W-:Y:S01]  /*03b0*/  DMUL R24, R24, R24 ;  /* 0x0000001818187228 */ /* 0x000fe20000000000 */
[----:B------:R-:W-:-:S06]  /*03c0*/  ISETP.NE.AND P0, PT, R26, RZ, PT ;  /* 0x000000ff1a00720c */ /* 0x000fcc0003f05270 */
[----:B------:R0:W-:Y:S01]  /*03d0*/  STG.E.64 desc[UR12][R16.64], R24 ;  /* 0x0000001810007986 */ /* 0x0001e2000c101b0c */
[----:B------:R-:W-:Y:S06]  /*03e0*/  BAR.SYNC.DEFER_BLOCKING 0x0 ;  /* 0x0000000000007b1d */ /* 0x000fec0000010000 */
[----:B------:R-:W-:Y:S05]  /*03f0*/  @P0 EXIT ;  /* 0x000000000000094d */ /* 0x000fea0003800000 */
[----:B------:R-:W-:Y:S01]  /*0400*/  UISETP.NE.U32.AND UP0, UPT, UR10, URZ, UPT ;  /* 0x000000ff0a00728c */ /* 0x000fe2000bf05070 */
[----:B0-----:R-:W-:-:S03]  /*0410*/  CS2R R16, SRZ ;  /* 0x0000000000107805 */ /* 0x001fc6000001ff00 */
[----:B------:R-:W-:-:S09]  /*0420*/  UISETP.NE.AND.EX UP0, UPT, UR11, URZ, UPT, UP0 ;  /* 0x000000ff0b00728c */ /* 0x000fd2000bf05300 */
[----:B------:R-:W-:Y:S05]  /*0430*/  BRA.U !UP0, `(.L_x_32) ;  /* 0x0000000908e87547 */ /* 0x000fea000b800000 */
[----:B------:R-:W-:Y:S02]  /*0440*/  UISETP.GE.U32.AND UP1, UPT, UR10, 0x10, UPT ;  /* 0x000000100a00788c */ /* 0x000fe4000bf26070 */
[----:B------:R-:W-:Y:S01]  /*0450*/  IMAD R3, R4, UR10, RZ ;  /* 0x0000000a04037c24 */ /* 0x000fe2000f8e02ff */
[----:B------:R-:W-:Y:S01]  /*0460*/  ULOP3.LUT UR15, UR10, 0xf, URZ, 0xc0, !UPT ;  /* 0x0000000f0a0f7892 */ /* 0x000fe2000f8ec0ff */
[----:B------:R-:W-:Y:S01]  /*0470*/  CS2R R16, SRZ ;  /* 0x0000000000107805 */ /* 0x000fe2000001ff00 */
[----:B------:R-:W-:Y:S01]  /*0480*/  UISETP.GE.U32.AND.EX UP1, UPT, UR11, URZ, UPT, UP1 ;  /* 0x000000ff0b00728c */ /* 0x000fe2000bf26110 */
[----:B------:R-:W-:Y:S01]  /*0490*/  IMAD R3, R3, R8, RZ ;  /* 0x0000000803037224 */ /* 0x000fe200078e02ff */
[----:B------:R-:W-:Y:S01]  /*04a0*/  UISETP.NE.U32.AND UP0, UPT, UR15, URZ, UPT ;  /* 0x000000ff0f00728c */ /* 0x000fe2000bf05070 */
[----:B------:R-:W-:Y:S01]  /*04b0*/  UMOV UR5, URZ ;  /* 0x000000ff00057c82 */ /* 0x000fe20008000000 */
[----:B------:R-:W-:Y:S02]  /*04c0*/  UMOV UR6, URZ ;  /* 0x000000ff00067c82 */ /* 0x000fe40008000000 */
[----:B------:R-:W-:Y:S01]  /*04d0*/  IADD3 R3, P0, PT, R22, R3, RZ ;  /* 0x0000000316037210 */ /* 0x000fe20007f1e0ff */
[----:B------:R-:W-:-:S04]  /*04e0*/  UISETP.NE.AND.EX UP0, UPT, URZ, URZ, UPT, UP0 ;  /* 0x000000ffff00728c */ /* 0x000fc8000bf05300 */
[----:B------:R-:W-:Y:S01]  /*04f0*/  IMAD.X R2, R14, 0x1, R2, P0 ;  /* 0x000000010e027824 */ /* 0x000fe200000e0602 */
[----:B------:R-:W-:Y:S07]  /*0500*/  BRA.U !UP1, `(.L_x_33) ;  /* 0x0000000109e87547 */ /* 0x000fee000b800000 */
[-C--:B------:R-:W-:Y:S01]  /*0510*/  IMAD R16, R12, R18.reuse, RZ ;  /* 0x000000120c107224 */ /* 0x080fe200078e02ff */
[----:B------:R-:W0:Y:S01]  /*0520*/  LDCU UR6, c[0x0][0x39c] ;  /* 0x00007380ff0677ac */ /* 0x000e220008000800 */
[----:B------:R-:W-:Y:S02]  /*0530*/  IMAD.MOV.U32 R7, RZ, RZ, RZ ;  /* 0x000000ffff077224 */ /* 0x000fe400078e00ff */
[C---:B------:R-:W-:Y:S01]  /*0540*/  IMAD R19, R20.reuse, R19, R16 ;  /* 0x0000001314137224 */ /* 0x040fe200078e0210 */
[----:B------:R-:W-:Y:S01]  /*0550*/  ULOP3.LUT UR5, UR10, 0xfffffff0, URZ, 0xc0, !UPT ;  /* 0xfffffff00a057892 */ /* 0x000fe2000f8ec0ff */
[----:B------:R-:W-:-:S04]  /*0560*/  IMAD.WIDE.U32 R14, R20, R18, R6 ;  /* 0x00000012140e7225 */ /* 0x000fc800078e0006 */
[----:B------:R-:W-:Y:S02]  /*0570*/  IMAD.IADD R15, R15, 0x1, R19 ;  /* 0x000000010f0f7824 */ /* 0x000fe400078e0213 */
[----:B------:R-:W-:Y:S01]  /*0580*/  IMAD.WIDE.U32 R16, R14, UR10, RZ ;  /* 0x0000000a0e107c25 */ /* 0x000fe2000f8e00ff */
[----:B------:R-:W-:-:S03]  /*0590*/  UMOV UR4, UR5 ;  /* 0x0000000500047c82 */ /* 0x000fc60008000000 */
[----:B------:R-:W-:Y:S01]  /*05a0*/  IMAD R15, R15, UR10, RZ ;  /* 0x0000000a0f0f7c24 */ /* 0x000fe2000f8e02ff */
[----:B------:R-:W-:Y:S01]  /*05b0*/  LEA R18, P0, R16, UR8, 0x3 ;  /* 0x0000000810127c11 */ /* 0x000fe2000f8018ff */
[----:B0-----:R-:W-:Y:S02]  /*05c0*/  UMOV UR7, UR6 ;  /* 0x0000000600077c82 */ /* 0x001fe40008000000 */
[----:B------:R-:W-:Y:S01]  /*05d0*/  IMAD R15, R14, UR11, R15 ;  /* 0x0000000b0e0f7c24 */ /* 0x000fe2000f8e020f */
[----:B------:R-:W-:-:S03]  /*05e0*/  IADD3 R18, P1, PT, R18, 0x40, RZ ;  /* 0x0000004012127810 */ /* 0x000fc60007f3e0ff */
[----:B------:R-:W-:-:S05]  /*05f0*/  IMAD.IADD R15, R17, 0x1, R15 ;  /* 0x00000001110f7824 */ /* 0x000fca00078e020f */
[----:B------:R-:W-:Y:S02]  /*0600*/  LEA.HI.X R15, R16, UR9, R15, 0x3, P0 ;  /* 0x00000009100f7c11 */ /* 0x000fe400080f1c0f */
[----:B------:R-:W-:Y:S02]  /*0610*/  CS2R R16, SRZ ;  /* 0x0000000000107805 */ /* 0x000fe4000001ff00 */
[----:B------:R-:W-:-:S07]  /*0620*/  IADD3.X R15, PT, PT, RZ, R15, RZ, P1, !PT ;  /* 0x0000000fff0f7210 */ /* 0x000fce0000ffe4ff */
.L_x_34:
[----:B------:R-:W-:-:S05]  /*0630*/  IMAD.MOV.U32 R14, RZ, RZ, R18 ;  /* 0x000000ffff0e7224 */ /* 0x000fca00078e0012 */
[----:B------:R-:W2:Y:S04]  /*0640*/  LDG.E.64 R22, desc[UR12][R14.64+-0x40] ;  /* 0xffffc00c0e167981 */ /* 0x000ea8000c1e1b00 */
[----:B------:R-:W3:Y:S04]  /*0650*/  LDG.E.64 R20, desc[UR12][R14.64+-0x38] ;  /* 0xffffc80c0e147981 */ /* 0x000ee8000c1e1b00 */
[----:B------:R-:W4:Y:S04]  /*0660*/  LDG.E.64 R18, desc[UR12][R14.64+-0x30] ;  /* 0xffffd00c0e127981 */ /* 0x000f28000c1e1b00 */
[----:B------:R-:W5:Y:S04]  /*0670*/  LDG.E.64 R24, desc[UR12][R14.64+-0x28] ;  /* 0xffffd80c0e187981 */ /* 0x000f68000c1e1b00 */
[----:B------:R-:W5:Y:S01]  /*0680*/  LDG.E.64 R26, desc[UR12][R14.64+-0x20] ;  /* 0xffffe00c0e1a7981 */ /* 0x000f62000c1e1b00 */
[----:B--2---:R-:W-:-:S03]  /*0690*/  DADD R22, R22, R16 ;  /* 0x0000000016167229 */ /* 0x004fc60000000010 */
[----:B------:R-:W2:Y:S05]  /*06a0*/  LDG.E.64 R16, desc[UR12][R14.64+-0x18] ;  /* 0xffffe80c0e107981 */ /* 0x000eaa000c1e1b00 */
[----:B---3--:R-:W-:Y:S02]  /*06b0*/  DADD R20, R22, R20 ;  /* 0x0000000016147229 */ /* 0x008fe40000000014 */
[----:B------:R-:W3:Y:S06]  /*06c0*/  LDG.E.64 R22, desc[UR12][R14.64+-0x10] ;  /* 0xfffff00c0e167981 */ /* 0x000eec000c1e1b00 */
[----:B----4-:R-:W-:-:S02]  /*06d0*/  DADD R18, R20, R18 ;  /* 0x0000000014127229 */ /* 0x010fc40000000012 */
[----:B------:R-:W4:Y:S06]  /*06e0*/  LDG.E.64 R20, desc[UR12][R14.64+-0x8] ;  /* 0xfffff80c0e147981 */ /* 0x000f2c000c1e1b00 */
[----:B-----5:R-:W-:Y:S02]  /*06f0*/  DADD R24, R18, R24 ;  /* 0x0000000012187229 */ /* 0x020fe40000000018 */
[----:B------:R-:W5:Y:S06]  /*0700*/  LDG.E.64 R18, desc[UR12][R14.64] ;  /* 0x0000000c0e127981 */ /* 0x000f6c000c1e1b00 */
[----:B------:R-:W-:-:S02]  /*0710*/  DADD R26, R24, R26 ;  /* 0x00000000181a7229 */ /* 0x000fc4000000001a */
[----:B------:R-:W5:Y:S06]  /*0720*/  LDG.E.64 R24, desc[UR12][R14.64+0x8] ;  /* 0x0000080c0e187981 */ /* 0x000f6c000c1e1b00 */
[----:B--2---:R-:W-:Y:S02]  /*0730*/  DADD R16, R26, R16 ;  /* 0x000000001a107229 */ /* 0x004fe40000000010 */
[----:B------:R-:W2:Y:S06]  /*0740*/  LDG.E.64 R26, desc[UR12][R14.64+0x10] ;  /* 0x0000100c0e1a7981 */ /* 0x000eac000c1e1b00 */
[----:B---3--:R-:W-:-:S02]  /*0750*/  DADD R22, R16, R22 ;  /* 0x0000000010167229 */ /* 0x008fc40000000016 */
[----:B------:R-:W3:Y:S06]  /*0760*/  LDG.E.64 R16, desc[UR12][R14.64+0x18] ;  /* 0x0000180c0e107981 */ /* 0x000eec000c1e1b00 */
[----:B----4-:R-:W-:Y:S02]  /*0770*/  DADD R20, R22, R20 ;  /* 0x0000000016147229 */ /* 0x010fe40000000014 */
[----:B------:R-:W4:Y:S06]  /*0780*/  LDG.E.64 R22, desc[UR12][R14.64+0x20] ;  /* 0x0000200c0e167981 */ /* 0x000f2c000c1e1b00 */
[----:B-----5:R-:W-:-:S02]  /*0790*/  DADD R18, R20, R18 ;  /* 0x0000000014127229 */ /* 0x020fc40000000012 */
[----:B------:R-:W5:Y:S06]  /*07a0*/  LDG.E.64 R20, desc[UR12][R14.64+0x28] ;  /* 0x0000280c0e147981 */ /* 0x000f6c000c1e1b00 */
[----:B------:R-:W-:Y:S02]  /*07b0*/  DADD R24, R18, R24 ;  /* 0x0000000012187229 */ /* 0x000fe40000000018 */
[----:B------:R-:W5:Y:S06]  /*07c0*/  LDG.E.64 R18, desc[UR12][R14.64+0x30] ;  /* 0x0000300c0e127981 */ /* 0x000f6c000c1e1b00 */
[----:B--2---:R-:W-:-:S02]  /*07d0*/  DADD R26, R24, R26 ;  /* 0x00000000181a7229 */ /* 0x004fc4000000001a */
[----:B------:R0:W2:Y:S01]  /*07e0*/  LDG.E.64 R24, desc[UR12][R14.64+0x38] ;  /* 0x0000380c0e187981 */ /* 0x0000a2000c1e1b00 */
[----:B------:R-:W-:-:S04]  /*07f0*/  UIADD3 UR4, UP1, UPT, UR4, -0x10, URZ ;  /* 0xfffffff004047890 */ /* 0x000fc8000ff3e0ff */
[----:B------:R-:W-:Y:S01]  /*0800*/  UIADD3.X UR7, UPT, UPT, UR7, -0x1, URZ, UP1, !UPT ;  /* 0xffffffff07077890 */ /* 0x000fe20008ffe4ff */
[----:B---3--:R-:W-:Y:S01]  /*0810*/  DADD R16, R26, R16 ;  /* 0x000000001a107229 */ /* 0x008fe20000000010 */
[----:B------:R-:W-:-:S04]  /*0820*/  UISETP.NE.U32.AND UP1, UPT, UR4, URZ, UPT ;  /* 0x000000ff0400728c */ /* 0x000fc8000bf25070 */
[----:B------:R-:W-:-:S03]  /*0830*/  UISETP.NE.AND.EX UP1, UPT, UR7, URZ, UPT, UP1 ;  /* 0x000000ff0700728c */ /* 0x000fc6000bf25310 */
[----:B----4-:R-:W-:-:S08]  /*0840*/  DADD R16, R16, R22 ;  /* 0x0000000010107229 */ /* 0x010fd00000000016 */
[----:B-----5:R-:W-:-:S08]  /*0850*/  DADD R16, R16, R20 ;  /* 0x0000000010107229 */ /* 0x020fd00000000014 */
[----:B------:R-:W-:Y:S01]  /*0860*/  DADD R16, R16, R18 ;  /* 0x0000000010107229 */ /* 0x000fe20000000012 */
[----:B------:R-:W-:-:S05]  /*0870*/  IADD3 R18, P0, PT, R14, 0x80, RZ ;  /* 0x000000800e127810 */ /* 0x000fca0007f1e0ff */
[----:B0-----:R-:W-:Y:S02]  /*0880*/  IMAD.X R15, RZ, RZ, R15, P0 ;  /* 0x000000ffff0f7224 */ /* 0x001fe400000e060f */
[----:B--2---:R-:W-:Y:S01]  /*0890*/  DADD R16, R16, R24 ;  /* 0x0000000010107229 */ /* 0x004fe20000000018 */
[----:B------:R-:W-:Y:S10]  /*08a0*/  BRA.U UP1, `(.L_x_34) ;  /* 0xfffffffd01607547 */ /* 0x000ff4000b83ffff */
.L_x_33:
[----:B------:R-:W-:Y:S05]  /*08b0*/  BRA.U !UP0, `(.L_x_32) ;  /* 0x0000000508c87547 */ /* 0x000fea000b800000 */
[----:B------:R-:W-:Y:S02]  /*08c0*/  UISETP.GE.U32.AND UP1, UPT, UR15, 0x8, UPT ;  /* 0x000000080f00788c */ /* 0x000fe4000bf26070 */
[----:B------:R-:W-:Y:S02]  /*08d0*/  ULOP3.LUT UR14, UR10, 0x7, URZ, 0xc0, !UPT ;  /* 0x000000070a0e7892 */ /* 0x000fe4000f8ec0ff */
[----:B------:R-:W-:Y:S02]  /*08e0*/  UISETP.GE.U32.AND.EX UP1, UPT, URZ, URZ, UPT, UP1 ;  /* 0x000000ffff00728c */ /* 0x000fe4000bf26110 */
[----:B------:R-:W-:-:S04]  /*08f0*/  UISETP.NE.U32.AND UP0, UPT, UR14, URZ, UPT ;  /* 0x000000ff0e00728c */ /* 0x000fc8000bf05070 */
[----:B------:R-:W-:-:S03]  /*0900*/  UISETP.NE.AND.EX UP0, UPT, URZ, URZ, UPT, UP0 ;  /* 0x000000ffff00728c */ /* 0x000fc6000bf05300 */
[----:B------:R-:W-:Y:S08]  /*0910*/  BRA.U !UP1, `(.L_x_35) ;  /* 0x0000000109e47547 */ /* 0x000ff0000b800000 */
[----:B------:R-:W-:Y:S01]  /*0920*/  IADD3 R14, P0, PT, R3, UR5, RZ ;  /* 0x00000005030e7c10 */ /* 0x000fe2000ff1e0ff */
[----:B------:R-:W-:-:S03]  /*0930*/  UIADD3 UR4, UPT, UPT, UR5, 0x1, URZ ;  /* 0x0000000105047890 */ /* 0x000fc6000fffe0ff */
[----:B------:R-:W-:Y:S02]  /*0940*/  IADD3.X R15, PT, PT, R2, UR6, RZ, P0, !PT ;  /* 0x00000006020f7c10 */ /* 0x000fe400087fe4ff */
[----:B------:R-:W-:-:S04]  /*0950*/  LEA R20, P0, R14, UR8, 0x3 ;  /* 0x000000080e147c11 */ /* 0x000fc8000f8018ff */
[----:B------:R-:W-:Y:S02]  /*0960*/  LEA.HI.X R21, R14, UR9, R15, 0x3, P0 ;  /* 0x000000090e157c11 */ /* 0x000fe400080f1c0f */
[----:B------:R-:W-:-:S04]  /*0970*/  IADD3 R15, P0, PT, R3, UR4, RZ ;  /* 0x00000004030f7c10 */ /* 0x000fc8000ff1e0ff */
[----:B------:R-:W2:Y:S01]  /*0980*/  LDG.E.64 R20, desc[UR12][R20.64] ;  /* 0x0000000c14147981 */ /* 0x000ea2000c1e1b00 */
[----:B------:R-:W-:Y:S01]  /*0990*/  IMAD.X R18, RZ, RZ, R2, P0 ;  /* 0x000000ffff127224 */ /* 0x000fe200000e0602 */
[----:B------:R-:W-:-:S04]  /*09a0*/  LEA R14, P0, R15, UR8, 0x3 ;  /* 0x000000080f0e7c11 */ /* 0x000fc8000f8018ff */
[----:B------:R-:W-:-:S06]  /*09b0*/  LEA.HI.X R15, R15, UR9, R18, 0x3, P0 ;  /* 0x000000090f0f7c11 */ /* 0x000fcc00080f1c12 */
[----:B------:R-:W3:Y:S01]  /*09c0*/  LDG.E.64 R14, desc[UR12][R14.64] ;  /* 0x0000000c0e0e7981 */ /* 0x000ee2000c1e1b00 */
[----:B------:R-:W-:Y:S02]  /*09d0*/  UIADD3 UR6, UPT, UPT, UR5, 0x2, URZ ;  /* 0x0000000205067890 */ /* 0x000fe4000fffe0ff */
[----:B------:R-:W-:-:S04]  /*09e0*/  UIADD3 UR4, UPT, UPT, UR5, 0x3, URZ ;  /* 0x0000000305047890 */ /* 0x000fc8000fffe0ff */
[C---:B------:R-:W-:Y:S01]  /*09f0*/  IADD3 R19, P1, PT, R3.reuse, UR6, RZ ;  /* 0x0000000603137c10 */ /* 0x040fe2000ff3e0ff */
[----:B------:R-:W-:Y:S01]  /*0a00*/  UIADD3 UR6, UPT, UPT, UR5, 0x4, URZ ;  /* 0x0000000405067890 */ /* 0x000fe2000fffe0ff */
[----:B------:R-:W-:Y:S01]  /*0a10*/  IADD3 R23, P0, PT, R3, UR4, RZ ;  /* 0x0000000403177c10 */ /* 0x000fe2000ff1e0ff */
[----:B------:R-:W-:Y:S02]  /*0a20*/  UIADD3 UR4, UPT, UPT, UR5, 0x5, URZ ;  /* 0x0000000505047890 */ /* 0x000fe4000fffe0ff */
[--C-:B------:R-:W-:Y:S01]  /*0a30*/  IMAD.X R26, RZ, RZ, R2.reuse, P1 ;  /* 0x000000ffff1a7224 */ /* 0x100fe200008e0602 */
[----:B------:R-:W-:Y:S01]  /*0a40*/  LEA R18, P1, R19, UR8, 0x3 ;  /* 0x0000000813127c11 */ /* 0x000fe2000f8218ff */
[----:B------:R-:W-:Y:S01]  /*0a50*/  IMAD.X R24, RZ, RZ, R2, P0 ;  /* 0x000000ffff187224 */ /* 0x000fe200000e0602 */
[----:B------:R-:W-:Y:S02]  /*0a60*/  LEA R22, P0, R23, UR8, 0x3 ;  /* 0x0000000817167c11 */ /* 0x000fe4000f8018ff */
[----:B------:R-:W-:-:S02]  /*0a70*/  LEA.HI.X R19, R19, UR9, R26, 0x3, P1 ;  /* 0x0000000913137c11 */ /* 0x000fc400088f1c1a */
[----:B------:R-:W-:Y:S02]  /*0a80*/  LEA.HI.X R23, R23, UR9, R24, 0x3, P0 ;  /* 0x0000000917177c11 */ /* 0x000fe400080f1c18 */
[----:B------:R-:W-:Y:S02]  /*0a90*/  IADD3 R25, P0, PT, R3, UR4, RZ ;  /* 0x0000000403197c10 */ /* 0x000fe4000ff1e0ff */
[----:B------:R-:W4:Y:S01]  /*0aa0*/  LDG.E.64 R18, desc[UR12][R18.64] ;  /* 0x0000000c12127981 */ /* 0x000f22000c1e1b00 */
[----:B------:R-:W-:Y:S02]  /*0ab0*/  UIADD3 UR4, UPT, UPT, UR5, 0x6, URZ ;  /* 0x0000000605047890 */ /* 0x000fe4000fffe0ff */
[----:B------:R-:W-:Y:S01]  /*0ac0*/  IMAD.X R27, RZ, RZ, R2, P0 ;  /* 0x000000ffff1b7224 */ /* 0x000fe200000e0602 */
[----:B------:R-:W5:Y:S01]  /*0ad0*/  LDG.E.64 R22, desc[UR12][R22.64] ;  /* 0x0000000c16167981 */ /* 0x000f62000c1e1b00 */
[----:B------:R-:W-:-:S04]  /*0ae0*/  LEA R24, P0, R25, UR8, 0x3 ;  /* 0x0000000819187c11 */ /* 0x000fc8000f8018ff */
[----:B------:R-:W-:Y:S01]  /*0af0*/  LEA.HI.X R25, R25, UR9, R27, 0x3, P0 ;  /* 0x0000000919197c11 */ /* 0x000fe200080f1c1b */
[----:B--2---:R-:W-:Y:S01]  /*0b00*/  DADD R16, R16, R20 ;  /* 0x0000000010107229 */ /* 0x004fe20000000014 */
[----:B------:R-:W-:-:S05]  /*0b10*/  IADD3 R21, P1, PT, R3, UR6, RZ ;  /* 0x0000000603157c10 */ /* 0x000fca000ff3e0ff */
[----:B------:R-:W-:Y:S01]  /*0b20*/  IMAD.X R26, RZ, RZ, R2, P1 ;  /* 0x000000ffff1a7224 */ /* 0x000fe200008e0602 */
[----:B------:R-:W-:-:S04]  /*0b30*/  LEA R20, P1, R21, UR8, 0x3 ;  /* 0x0000000815147c11 */ /* 0x000fc8000f8218ff */
[----:B------:R-:W-:Y:S02]  /*0b40*/  LEA.HI.X R21, R21, UR9, R26, 0x3, P1 ;  /* 0x0000000915157c11 */ /* 0x000fe400088f1c1a */
[----:B------:R-:W-:Y:S01]  /*0b50*/  IADD3 R26, P0, PT, R3, UR4, RZ ;  /* 0x00000004031a7c10 */ /* 0x000fe2000ff1e0ff */
[----:B---3--:R-:W-:Y:S01]  /*0b60*/  DADD R14, R16, R14 ;  /* 0x00000000100e7229 */ /* 0x008fe2000000000e */
[----:B------:R-:W-:Y:S02]  /*0b70*/  UIADD3 UR4, UPT, UPT, UR5, 0x7, URZ ;  /* 0x0000000705047890 */ /* 0x000fe4000fffe0ff */
[----:B------:R-:W2:Y:S01]  /*0b80*/  LDG.E.64 R20, desc[UR12][R20.64] ;  /* 0x0000000c14147981 */ /* 0x000ea2000c1e1b00 */
[----:B------:R-:W-:Y:S02]  /*0b90*/  IADD3.X R17, PT, PT, RZ, R2, RZ, P0, !PT ;  /* 0x00000002ff117210 */ /* 0x000fe400007fe4ff */
[----:B------:R-:W-:-:S04]  /*0ba0*/  LEA R16, P0, R26, UR8, 0x3 ;  /* 0x000000081a107c11 */ /* 0x000fc8000f8018ff */
[----:B------:R-:W-:Y:S02]  /*0bb0*/  LEA.HI.X R17, R26, UR9, R17, 0x3, P0 ;  /* 0x000000091a117c11 */ /* 0x000fe400080f1c11 */
[----:B------:R0:W3:Y:S04]  /*0bc0*/  LDG.E.64 R26, desc[UR12][R24.64] ;  /* 0x0000000c181a7981 */ /* 0x0000e8000c1e1b00 */
[----:B------:R-:W3:Y:S01]  /*0bd0*/  LDG.E.64 R16, desc[UR12][R16.64] ;  /* 0x0000000c10107981 */ /* 0x000ee2000c1e1b00 */
[----:B0-----:R-:W-:-:S05]  /*0be0*/  IADD3 R25, P0, PT, R3, UR4, RZ ;  /* 0x0000000403197c10 */ /* 0x001fca000ff1e0ff */
[----:B------:R-:W-:Y:S01]  /*0bf0*/  IMAD.X R28, RZ, RZ, R2, P0 ;  /* 0x000000ffff1c7224 */ /* 0x000fe200000e0602 */
[----:B------:R-:W-:-:S04]  /*0c00*/  LEA R24, P0, R25, UR8, 0x3 ;  /* 0x0000000819187c11 */ /* 0x000fc8000f8018ff */
[----:B------:R-:W-:-:S06]  /*0c10*/  LEA.HI.X R25, R25, UR9, R28, 0x3, P0 ;  /* 0x0000000919197c11 */ /* 0x000fcc00080f1c1c */
[----:B------:R-:W3:Y:S01]  /*0c20*/  LDG.E.64 R24, desc[UR12][R24.64] ;  /* 0x0000000c18187981 */ /* 0x000ee2000c1e1b00 */
[----:B----4-:R-:W-:-:S08]  /*0c30*/  DADD R14, R14, R18 ;  /* 0x000000000e0e7229 */ /* 0x010fd00000000012 */
[----:B-----5:R-:W-:Y:S01]  /*0c40*/  DADD R14, R14, R22 ;  /* 0x000000000e0e7229 */ /* 0x020fe20000000016 */
[----:B------:R-:W-:Y:S01]  /*0c50*/  UIADD3 UR5, UPT, UPT, UR5, 0x8, URZ ;  /* 0x0000000805057890 */ /* 0x000fe2000fffe0ff */
[----:B------:R-:W-:-:S06]  /*0c60*/  UMOV UR6, URZ ;  /* 0x000000ff00067c82 */ /* 0x000fcc0008000000 */
[----:B--2---:R-:W-:-:S08]  /*0c70*/  DADD R14, R14, R20 ;  /* 0x000000000e0e7229 */ /* 0x004fd00000000014 */
[----:B---3--:R-:W-:-:S08]  /*0c80*/  DADD R14, R14, R26 ;  /* 0x000000000e0e7229 */ /* 0x008fd0000000001a */
[----:B------:R-:W-:-:S08]  /*0c90*/  DADD R14, R14, R16 ;  /* 0x000000000e0e7229 */ /* 0x000fd00000000010 */
[----:B------:R-:W-:-:S11]  /*0ca0*/  DADD R16, R14, R24 ;  /* 0x000000000e107229 */ /* 0x000fd60000000018 */
.L_x_35:
[----:B------:R-:W-:Y:S05]  /*0cb0*/  BRA.U !UP0, `(.L_x_32) ;  /* 0x0000000108c87547 */ /* 0x000fea000b800000 */
[----:B------:R-:W-:Y:S02]  /*0cc0*/  UISETP.GE.U32.AND UP1, UPT, UR14, 0x4, UPT ;  /* 0x000000040e00788c */ /* 0x000fe4000bf26070 */
[----:B------:R-:W-:Y:S02]  /*0cd0*/  ULOP3.LUT UR7, UR10, 0x3, URZ, 0xc0, !UPT ;  /* 0x000000030a077892 */ /* 0x000fe4000f8ec0ff */
[----:B------:R-:W-:Y:S02]  /*0ce0*/  UISETP.GE.U32.AND.EX UP1, UPT, URZ, URZ, UPT, UP1 ;  /* 0x000000ffff00728c */ /* 0x000fe4000bf26110 */
[----:B------:R-:W-:Y:S01]  /*0cf0*/  UISETP.NE.U32.AND UP0, UPT, UR7, URZ, UPT ;  /* 0x000000ff0700728c */ /* 0x000fe2000bf05070 */
[----:B------:R-:W-:-:S03]  /*0d00*/  UMOV UR4, URZ ;  /* 0x000000ff00047c82 */ /* 0x000fc60008000000 */
[----:B------:R-:W-:-:S03]  /*0d10*/  UISETP.NE.AND.EX UP0, UPT, UR4, URZ, UPT, UP0 ;  /* 0x000000ff0400728c */ /* 0x000fc6000bf05300 */
[----:B------:R-:W-:Y:S08]  /*0d20*/  BRA.U !UP1, `(.L_x_36) ;  /* 0x0000000109747547 */ /* 0x000ff0000b800000 */
[----:B------:R-:W-:Y:S01]  /*0d30*/  IADD3 R15, P0, PT, R3, UR5, RZ ;  /* 0x00000005030f7c10 */ /* 0x000fe2000ff1e0ff */
[----:B------:R-:W-:-:S03]  /*0d40*/  UIADD3 UR14, UPT, UPT, UR5, 0x1, URZ ;  /* 0x00000001050e7890 */ /* 0x000fc6000fffe0ff */
[----:B------:R-:W-:Y:S01]  /*0d50*/  IADD3.X R18, PT, PT, R2, UR6, RZ, P0, !PT ;  /* 0x0000000602127c10 */ /* 0x000fe200087fe4ff */
[----:B------:R-:W-:Y:S01]  /*0d60*/  UIADD3 UR6, UPT, UPT, UR5, 0x2, URZ ;  /* 0x0000000205067890 */ /* 0x000fe2000fffe0ff */
[----:B------:R-:W-:Y:S02]  /*0d70*/  LEA R14, P0, R15, UR8, 0x3 ;  /* 0x000000080f0e7c11 */ /* 0x000fe4000f8018ff */
[----:B------:R-:W-:Y:S02]  /*0d80*/  IADD3 R19, P1, PT, R3, UR14, RZ ;  /* 0x0000000e03137c10 */ /* 0x000fe4000ff3e0ff */
[----:B------:R-:W-:Y:S02]  /*0d90*/  LEA.HI.X R15, R15, UR9, R18, 0x3, P0 ;  /* 0x000000090f0f7c11 */ /* 0x000fe400080f1c12 */
[----:B------:R-:W-:Y:S01]  /*0da0*/  LEA R18, P0, R19, UR8, 0x3 ;  /* 0x0000000813127c11 */ /* 0x000fe2000f8018ff */
[----:B------:R-:W-:Y:S01]  /*0db0*/  IMAD.X R20, RZ, RZ, R2, P1 ;  /* 0x000000ffff147224 */ /* 0x000fe200008e0602 */
[----:B------:R-:W-:-:S02]  /*0dc0*/  IADD3 R21, P1, PT, R3, UR6, RZ ;  /* 0x0000000603157c10 */ /* 0x000fc4000ff3e0ff */
[----:B------:R-:W2:Y:S01]  /*0dd0*/  LDG.E.64 R14, desc[UR12][R14.64] ;  /* 0x0000000c0e0e7981 */ /* 0x000ea2000c1e1b00 */
[----:B------:R-:W-:Y:S01]  /*0de0*/  UIADD3 UR6, UPT, UPT, UR5, 0x3, URZ ;  /* 0x0000000305067890 */ /* 0x000fe2000fffe0ff */
[----:B------:R-:W-:Y:S01]  /*0df0*/  LEA.HI.X R19, R19, UR9, R20, 0x3, P0 ;  /* 0x0000000913137c11 */ /* 0x000fe200080f1c14 */
[----:B------:R-:W-:Y:S01]  /*0e00*/  IMAD.X R22, RZ, RZ, R2, P1 ;  /* 0x000000ffff167224 */ /* 0x000fe200008e0602 */
[----:B------:R-:W-:-:S03]  /*0e10*/  LEA R20, P0, R21, UR8, 0x3 ;  /* 0x0000000815147c11 */ /* 0x000fc6000f8018ff */
[----:B------:R-:W-:Y:S01]  /*0e20*/  IADD3 R23, P1, PT, R3, UR6, RZ ;  /* 0x0000000603177c10 */ /* 0x000fe2000ff3e0ff */
[----:B------:R-:W3:Y:S01]  /*0e30*/  LDG.E.64 R18, desc[UR12][R18.64] ;  /* 0x0000000c12127981 */ /* 0x000ee2000c1e1b00 */
[----:B------:R-:W-:Y:S02]  /*0e40*/  LEA.HI.X R21, R21, UR9, R22, 0x3, P0 ;  /* 0x0000000915157c11 */ /* 0x000fe400080f1c16 */
[----:B------:R-:W-:Y:S01]  /*0e50*/  LEA R22, P0, R23, UR8, 0x3 ;  /* 0x0000000817167c11 */ /* 0x000fe2000f8018ff */
[----:B------:R-:W-:-:S03]  /*0e60*/  IMAD.X R24, RZ, RZ, R2, P1 ;  /* 0x000000ffff187224 */ /* 0x000fc600008e0602 */
[----:B------:R-:W4:Y:S02]  /*0e70*/  LDG.E.64 R20, desc[UR12][R20.64] ;  /* 0x0000000c14147981 */ /* 0x000f24000c1e1b00 */
[----:B------:R-:W-:-:S06]  /*0e80*/  LEA.HI.X R23, R23, UR9, R24, 0x3, P0 ;  /* 0x0000000917177c11 */ /* 0x000fcc00080f1c18 */
[----:B------:R-:W5:Y:S01]  /*0e90*/  LDG.E.64 R22, desc[UR12][R22.64] ;  /* 0x0000000c16167981 */ /* 0x000f62000c1e1b00 */
[----:B------:R-:W-:Y:S01]  /*0ea0*/  UIADD3 UR5, UPT, UPT, UR5, 0x4, URZ ;  /* 0x0000000405057890 */ /* 0x000fe2000fffe0ff */
[----:B------:R-:W-:Y:S01]  /*0eb0*/  UMOV UR6, URZ ;  /* 0x000000ff00067c82 */ /* 0x000fe20008000000 */
[----:B--2---:R-:W-:-:S08]  /*0ec0*/  DADD R14, R16, R14 ;  /* 0x00000000100e7229 */ /* 0x004fd0000000000e */
[----:B---3--:R-:W-:-:S08]  /*0ed0*/  DADD R14, R14, R18 ;  /* 0x000000000e0e7229 */ /* 0x008fd00000000012 */
[----:B----4-:R-:W-:-:S08]  /*0ee0*/  DADD R14, R14, R20 ;  /* 0x000000000e0e7229 */ /* 0x010fd00000000014 */
[----:B-----5:R-:W-:-:S11]  /*0ef0*/  DADD R16, R14, R22 ;  /* 0x000000000e107229 */ /* 0x020fd60000000016 */
.L_x_36:
[----:B------:R-:W-:Y:S05]  /*0f00*/  BRA.U !UP0, `(.L_x_32) ;  /* 0x0000000108347547 */ /* 0x000fea000b800000 */
.L_x_37:
[----:B------:R-:W-:-:S04]  /*0f10*/  IADD3 R15, P0, PT, R3, UR5, RZ ;  /* 0x00000005030f7c10 */ /* 0x000fc8000ff1e0ff */
[----:B------:R-:W-:Y:S02]  /*0f20*/  IADD3.X R18, PT, PT, R2, UR6, RZ, P0, !PT ;  /* 0x0000000602127c10 */ /* 0x000fe400087fe4ff */
[----:B------:R-:W-:-:S04]  /*0f30*/  LEA R14, P0, R15, UR8, 0x3 ;  /* 0x000000080f0e7c11 */ /* 0x000fc8000f8018ff */
[----:B------:R-:W-:-:S06]  /*0f40*/  LEA.HI.X R15, R15, UR9, R18, 0x3, P0 ;  /* 0x000000090f0f7c11 */ /* 0x000fcc00080f1c12 */
[----:B------:R-:W2:Y:S01]  /*0f50*/  LDG.E.64 R14, desc[UR12][R14.64] ;  /* 0x0000000c0e0e7981 */ /* 0x000ea2000c1e1b00 */
[----:B------:R-:W-:Y:S02]  /*0f60*/  UIADD3 UR7, UP0, UPT, UR7, -0x1, URZ ;  /* 0xffffffff07077890 */ /* 0x000fe4000ff1e0ff */
[----:B------:R-:W-:Y:S02]  /*0f70*/  UIADD3 UR5, UPT, UPT, UR5, 0x1, URZ ;  /* 0x0000000105057890 */ /* 0x000fe4000fffe0ff */
[----:B------:R-:W-:Y:S02]  /*0f80*/  UIADD3.X UR4, UPT, UPT, UR4, -0x1, URZ, UP0, !UPT ;  /* 0xffffffff04047890 */ /* 0x000fe400087fe4ff */
[----:B------:R-:W-:Y:S01]  /*0f90*/  UISETP.NE.U32.AND UP0, UPT, UR7, URZ, UPT ;  /* 0x000000ff0700728c */ /* 0x000fe2000bf05070 */
[----:B------:R-:W-:-:S03]  /*0fa0*/  UMOV UR6, URZ ;  /* 0x000000ff00067c82 */ /* 0x000fc60008000000 */
[----:B------:R-:W-:Y:S01]  /*0fb0*/  UISETP.NE.AND.EX UP0, UPT, UR4, URZ, UPT, UP0 ;  /* 0x000000ff0400728c */ /* 0x000fe2000bf05300 */
[----:B--2---:R-:W-:-:S08]  /*0fc0*/  DADD R16, R14, R16 ;  /* 0x000000000e107229 */ /* 0x004fd00000000010 */
[----:B------:R-:W-:Y:S05]  /*0fd0*/  BRA.U UP0, `(.L_x_37) ;  /* 0xfffffffd00cc7547 */ /* 0x000fea000b83ffff */
.L_x_32:
[----:B------:R-:W0:Y:S01]  /*0fe0*/  LDCU.64 UR4, c[0x0][0x3a0] ;  /* 0x00007400ff0477ac */ /* 0x000e220008000a00 */
[----:B------:R-:W-:Y:S02]  /*0ff0*/  IMAD.MOV.U32 R12, RZ, RZ, R10 ;  /* 0x000000ffff0c7224 */ /* 0x000fe400078e000a */
[-C--:B------:R-:W-:Y:S02]  /*1000*/  IMAD R0, R0, R4.reuse, RZ ;  /* 0x0000000400007224 */ /* 0x080fe400078e02ff */
[----:B------:R-:W-:-:S04]  /*1010*/  IMAD.WIDE.U32 R12, R8, R4, R12 ;  /* 0x00000004080c7225 */ /* 0x000fc800078e000c */
[----:B------:R-:W-:Y:S01]  /*1020*/  IMAD R5, R8, R5, R0 ;  /* 0x0000000508057224 */ /* 0x000fe200078e0200 */
[----:B------:R-:W-:-:S05]  /*1030*/  IADD3 R6, P0, PT, R6, R12, RZ ;  /* 0x0000000c06067210 */ /* 0x000fca0007f1e0ff */
[----:B------:R-:W-:Y:S01]  /*1040*/  IMAD.X R13, R13, 0x1, R5, P0 ;  /* 0x000000010d0d7824 */ /* 0x000fe200000e0605 */
[----:B0-----:R-:W-:-:S04]  /*1050*/  LEA R2, P0, R6, UR4, 0x3 ;  /* 0x0000000406027c11 */ /* 0x001fc8000f8018ff */
[----:B------:R-:W-:-:S05]  /*1060*/  LEA.HI.X R3, R6, UR5, R13, 0x3, P0 ;  /* 0x0000000506037c11 */ /* 0x000fca00080f1c0d */
[----:B------:R-:W-:Y:S01]  /*1070*/  STG.E.64 desc[UR12][R2.64], R16 ;  /* 0x0000001002007986 */ /* 0x000fe2000c101b0c */
[----:B------:R-:W-:Y:S05]  /*1080*/  EXIT ;  /* 0x000000000000794d */ /* 0x000fea0003800000 */
.L_x_38:
        /* <DEDUP_REMOVED lines=15> */
.L_x_44:


//--------------------- .nv.shared._ZN3cub18CUB_300001_SM_10006detail11EmptyKernelIvEEvv --------------------------
	.section	.nv.shared._ZN3cub18CUB_300001_SM_10006detail11EmptyKernelIvEEvv,"aw",@nobits
	.sectionflags	@""
	.align	16
	.zero		1024


//--------------------- .nv.shared.reserved.0     --------------------------
	.section	.nv.shared.reserved.0,"aw",@nobits
	.weak		__nv_reservedSMEM_offset_0_alias
	.size		__nv_reservedSMEM_offset_0_alias, 0, 64
	.other		__nv_reservedSMEM_offset_0_alias,@"STO_CUDA_RESERVED_SHARED STV_DEFAULT"
__nv_reservedSMEM_offset_0_alias:
	.zero		0
	.zero		64


//--------------------- .nv.global                --------------------------
	.section	.nv.global,"aw",@nobits
.nv.global:
	.type		_ZN34_INTERNAL_4a208e4d_4_k_cu_1cbdc2136thrust24THRUST_300001_SM_1000_NS3seqE,@object
	.size		_ZN34_INTERNAL_4a208e4d_4_k_cu_1cbdc2136thrust24THRUST_300001_SM_1000_NS3seqE,(_ZN34_INTERNAL_4a208e4d_4_k_cu_1cbdc2134cuda3std3__48in_placeE - _ZN34_INTERNAL_4a208e4d_4_k_cu_1cbdc2136thrust24THRUST_300001_SM_1000_NS3seqE)
_ZN34_INTERNAL_4a208e4d_4_k_cu_1cbdc2136thrust24THRUST_300001_SM_1000_NS3seqE:
	.zero		1
	.type		_ZN34_INTERNAL_4a208e4d_4_k_cu_1cbdc2134cuda3std3__48in_placeE,@object
	.size		_ZN34_INTERNAL_4a208e4d_4_k_cu_1cbdc2134cuda3std3__48in_placeE,(_ZN34_INTERNAL_4a208e4d_4_k_cu_1cbdc2134cuda3std6ranges3__45__cpo4sizeE - _ZN34_INTERNAL_4a208e4d_4_k_cu_1cbdc2134cuda3std3__48in_placeE)
_ZN34_INTERNAL_4a208e4d_4_k_cu_1cbdc2134cuda3std3__48in_placeE:
	.zero		1
	.type		_ZN34_INTERNAL_4a208e4d_4_k_cu_1cbdc2134cuda3std6ranges3__45__cpo4sizeE,@object
	.size		_ZN34_INTERNAL_4a208e4d_4_k_cu_1cbdc2134cuda3std6ranges3__45__cpo4sizeE,(_ZN34_INTERNAL_4a208e4d_4_k_cu_1cbdc2136thrust24THRUST_300001_SM_1000_NS12placeholders2_3E - _ZN34_INTERNAL_4a208e4d_4_k_cu_1cbdc2134cuda3std6ranges3__45__cpo4sizeE)
_ZN34_INTERNAL_4a208e4d_4_k_cu_1cbdc2134cuda3std6ranges3__45__cpo4sizeE:
	.zero		1
	.type		_ZN34_INTERNAL_4a208e4d_4_k_cu_1cbdc2136thrust24THRUST_300001_SM_1000_NS12placeholders2_3E,@object
	.size		_ZN34_INTERNAL_4a208e4d_4_k_cu_1cbdc2136thrust24THRUST_300001_SM_1000_NS12placeholders2_3E,(_ZN34_INTERNAL_4a208e4d_4_k_cu_1cbdc2134cuda3std3__45__cpo6cbeginE - _ZN34_INTERNAL_4a208e4d_4_k_cu_1cbdc2136thrust24THRUST_300001_SM_1000_NS12placeholders2_3E)
_ZN34_INTERNAL_4a208e4d_4_k_cu_1cbdc2136thrust24THRUST_300001_SM_1000_NS12placeholders2_3E:
	.zero		1
	.type		_ZN34_INTERNAL_4a208e4d_4_k_cu_1cbdc2134cuda3std3__45__cpo6cbeginE,@object
	.size		_ZN34_INTERNAL_4a208e4d_4_k_cu_1cbdc2134cuda3std3__45__cpo6cbeginE,(_ZN34_INTERNAL_4a208e4d_4_k_cu_1cbdc2134cuda3std6ranges3__45__cpo6cbeginE - _ZN34_INTERNAL_4a208e4d_4_k_cu_1cbdc2134cuda3std3__45__cpo6cbeginE)
_ZN34_INTERNAL_4a208e4d_4_k_cu_1cbdc2134cuda3std3__45__cpo6cbeginE:
	.zero		1
	.type		_ZN34_INTERNAL_4a208e4d_4_k_cu_1cbdc2134cuda3std6ranges3__45__cpo6cbeginE,@object
	.size		_ZN34_INTERNAL_4a208e4d_4_k_cu_1cbdc2134cuda3std6ranges3__45__cpo6cbeginE,(_ZN34_INTERNAL_4a208e4d_4_k_cu_1cbdc2136thrust24THRUST_300001_SM_1000_NS12placeholders2_7E - _ZN34_INTERNAL_4a208e4d_4_k_cu_1cbdc2134cuda3std6ranges3__45__cpo6cbeginE)
_ZN34_INTERNAL_4a208e4d_4_k_cu_1cbdc2134cuda3std6ranges3__45__cpo6cbeginE:
	.zero		1
	.type		_ZN34_INTERNAL_4a208e4d_4_k_cu_1cbdc2136thrust24THRUST_300001_SM_1000_NS12placeholders2_7E,@object
	.size		_ZN34_INTERNAL_4a208e4d_4_k_cu_1cbdc2136thrust24THRUST_300001_SM_1000_NS12placeholders2_7E,(_ZN34_INTERNAL_4a208e4d_4_k_cu_1cbdc2134cuda3std3__45__cpo7crbeginE - _ZN34_INTERNAL_4a208e4d_4_k_cu_1cbdc2136thrust24THRUST_300001_SM_1000_NS12placeholders2_7E)
_ZN34_INTERNAL_4a208e4d_4_k_cu_1cbdc2136thrust24THRUST_300001_SM_1000_NS12placeholders2_7E:
	.zero		1
	.type		_ZN34_INTERNAL_4a208e4d_4_k_cu_1cbdc2134cuda3std3__45__cpo7crbeginE,@object
	.size		_ZN34_INTERNAL_4a208e4d_4_k_cu_1cbdc2134cuda3std3__45__cpo7crbeginE,(_ZN34_INTERNAL_4a208e4d_4_k_cu_1cbdc2134cuda3std6ranges3__45__cpo4nextE - _ZN34_INTERNAL_4a208e4d_4_k_cu_1cbdc2134cuda3std3__45__cpo7crbeginE)
_ZN34_INTERNAL_4a208e4d_4_k_cu_1cbdc2134cuda3std3__45__cpo7crbeginE:
	.zero		1
	.type		_ZN34_INTERNAL_4a208e4d_4_k_cu_1cbdc2134cuda3std6ranges3__45__cpo4nextE,@object
	.size		_ZN34_INTERNAL_4a208e4d_4_k_cu_1cbdc2134cuda3std6ranges3__45__cpo4nextE,(_ZN34_INTERNAL_4a208e4d_4_k_cu_1cbdc2134cuda3std6ranges3__45__cpo4swapE - _ZN34_INTERNAL_4a208e4d_4_k_cu_1cbdc2134cuda3std6ranges3__45__cpo4nextE)
_ZN34_INTERNAL_4a208e4d_4_k_cu_1cbdc2134cuda3std6ranges3__45__cpo4nextE:
	.zero		1
	.type		_ZN34_INTERNAL_4a208e4d_4_k_cu_1cbdc2134cuda3std6ranges3__45__cpo4swapE,@object
	.size		_ZN34_INTERNAL_4a208e4d_4_k_cu_1cbdc2134cuda3std6ranges3__45__cpo4swapE,(_ZN34_INTERNAL_4a208e4d_4_k_cu_1cbdc2136thrust24THRUST_300001_SM_1000_NS8cuda_cub10par_nosyncE - _ZN34_INTERNAL_4a208e4d_4_k_cu_1cbdc2134cuda3std6ranges3__45__cpo4swapE)
_ZN34_INTERNAL_4a208e4d_4_k_cu_1cbdc2134cuda3std6ranges3__45__cpo4swapE:
	.zero		1
	.type		_ZN34_INTERNAL_4a208e4d_4_k_cu_1cbdc2136thrust24THRUST_300001_SM_1000_NS8cuda_cub10par_nosyncE,@object
	.size		_ZN34_INTERNAL_4a208e4d_4_k_cu_1cbdc2136thrust24THRUST_300001_SM_1000_NS8cuda_cub10par_nosyncE,(_ZN34_INTERNAL_4a208e4d_4_k_cu_1cbdc2136thrust24THRUST_300001_SM_1000_NS12placeholders2_9E - _ZN34_INTERNAL_4a208e4d_4_k_cu_1cbdc2136thrust24THRUST_300001_SM_1000_NS8cuda_cub10par_nosyncE)
_ZN34_INTERNAL_4a208e4d_4_k_cu_1cbdc2136thrust24THRUST_300001_SM_1000_NS8cuda_cub10par_nosyncE:
	.zero		1
	.type		_ZN34_INTERNAL_4a208e4d_4_k_cu_1cbdc2136thrust24THRUST_300001_SM_1000_NS12placeholders2_9E,@object
	.size		_ZN34_INTERNAL_4a208e4d_4_k_cu_1cbdc2136thrust24THRUST_300001_SM_1000_NS12placeholders2_9E,(_ZN34_INTERNAL_4a208e4d_4_k_cu_1cbdc2134cuda3std3__436_GLOBAL__N__4a208e4d_4_k_cu_1cbdc2136ignoreE - _ZN34_INTERNAL_4a208e4d_4_k_cu_1cbdc2136thrust24THRUST_300001_SM_1000_NS12placeholders2_9E)
_ZN34_INTERNAL_4a208e4d_4_k_cu_1cbdc2136thrust24THRUST_300001_SM_1000_NS12placeholders2_9E:
	.zero		1
	.type		_ZN34_INTERNAL_4a208e4d_4_k_cu_1cbdc2134cuda3std3__436_GLOBAL__N__4a208e4d_4_k_cu_1cbdc2136ignoreE,@object
	.size		_ZN34_INTERNAL_4a208e4d_4_k_cu_1cbdc2134cuda3std3__436_GLOBAL__N__4a208e4d_4_k_cu_1cbdc2136ignoreE,(_ZN34_INTERNAL_4a208e4d_4_k_cu_1cbdc2134cuda3std6ranges3__45__cpo4dataE - _ZN34_INTERNAL_4a208e4d_4_k_cu_1cbdc2134cuda3std3__436_GLOBAL__N__4a208e4d_4_k_cu_1cbdc2136ignoreE)
_ZN34_INTERNAL_4a208e4d_4_k_cu_1cbdc2134cuda3std3__436_GLOBAL__N__4a208e4d_4_k_cu_1cbdc2136ignoreE:
	.zero		1
	.type		_ZN34_INTERNAL_4a208e4d_4_k_cu_1cbdc2134cuda3std6ranges3__45__cpo4dataE,@object
	.size		_ZN34_INTERNAL_4a208e4d_4_k_cu_1cbdc2134cuda3std6ranges3__45__cpo4dataE,(_ZN34_INTERNAL_4a208e4d_4_k_cu_1cbdc2136thrust24THRUST_300001_SM_1000_NS12placeholders2_1E - _ZN34_INTERNAL_4a208e4d_4_k_cu_1cbdc2134cuda3std6ranges3__45__cpo4dataE)
_ZN34_INTERNAL_4a208e4d_4_k_cu_1cbdc2134cuda3std6ranges3__45__cpo4dataE:
	.zero		1
	.type		_ZN34_INTERNAL_4a208e4d_4_k_cu_1cbdc2136thrust24THRUST_300001_SM_1000_NS12placeholders2_1E,@object
	.size		_ZN34_INTERNAL_4a208e4d_4_k_cu_1cbdc2136thrust24THRUST_300001_SM_1000_NS12placeholders2_1E,(_ZN34_INTERNAL_4a208e4d_4_k_cu_1cbdc2134cuda3std3__45__cpo5beginE - _ZN34_INTERNAL_4a208e4d_4_k_cu_1cbdc2136thrust24THRUST_300001_SM_1000_NS12placeholders2_1E)
_ZN34_INTERNAL_4a208e4d_4_k_cu_1cbdc2136thrust24THRUST_300001_SM_1000_NS12placeholders2_1E:
	.zero		1
	.type		_ZN34_INTERNAL_4a208e4d_4_k_cu_1cbdc2134cuda3std3__45__cpo5beginE,@object
	.size		_ZN34_INTERNAL_4a208e4d_4_k_cu_1cbdc2134cuda3std3__45__cpo5beginE,(_ZN34_INTERNAL_4a208e4d_4_k_cu_1cbdc2134cuda3std6ranges3__45__cpo5beginE - _ZN34_INTERNAL_4a208e4d_4_k_cu_1cbdc2134cuda3std3__45__cpo5beginE)
_ZN34_INTERNAL_4a208e4d_4_k_cu_1cbdc2134cuda3std3__45__cpo5beginE:
	.zero		1
	.type		_ZN34_INTERNAL_4a208e4d_4_k_cu_1cbdc2134cuda3std6ranges3__45__cpo5beginE,@object
	.size		_ZN34_INTERNAL_4a208e4d_4_k_cu_1cbdc2134cuda3std6ranges3__45__cpo5beginE,(_ZN34_INTERNAL_4a208e4d_4_k_cu_1cbdc2136thrust24THRUST_300001_SM_1000_NS12placeholders2_5E - _ZN34_INTERNAL_4a208e4d_4_k_cu_1cbdc2134cuda3std6ranges3__45__cpo5beginE)
_ZN34_INTERNAL_4a208e4d_4_k_cu_1cbdc2134cuda3std6ranges3__45__cpo5beginE:
	.zero		1
	.type		_ZN34_INTERNAL_4a208e4d_4_k_cu_1cbdc2136thrust24THRUST_300001_SM_1000_NS12placeholders2_5E,@object
	.size		_ZN34_INTERNAL_4a208e4d_4_k_cu_1cbdc2136thrust24THRUST_300001_SM_1000_NS12placeholders2_5E,(_ZN34_INTERNAL_4a208e4d_4_k_cu_1cbdc2134cuda3std3__45__cpo6rbeginE - _ZN34_INTERNAL_4a208e4d_4_k_cu_1cbdc2136thrust24THRUST_300001_SM_1000_NS12placeholders2_5E)
_ZN34_INTERNAL_4a208e4d_4_k_cu_1cbdc2136thrust24THRUST_300001_SM_1000_NS12placeholders2_5E:
	.zero		1
	.type		_ZN34_INTERNAL_4a208e4d_4_k_cu_1cbdc2134cuda3std3__45__cpo6rbeginE,@object
	.size		_ZN34_INTERNAL_4a208e4d_4_k_cu_1cbdc2134cuda3std3__45__cpo6rbeginE,(_ZN34_INTERNAL_4a208e4d_4_k_cu_1cbdc2134cuda3std6ranges3__45__cpo7advanceE - _ZN34_INTERNAL_4a208e4d_4_k_cu_1cbdc2134cuda3std3__45__cpo6rbeginE)
_ZN34_INTERNAL_4a208e4d_4_k_cu_1cbdc2134cuda3std3__45__cpo6rbeginE:
	.zero		1
	.type		_ZN34_INTERNAL_4a208e4d_4_k_cu_1cbdc2134cuda3std6ranges3__45__cpo7advanceE,@object
	.size		_ZN34_INTERNAL_4a208e4d_4_k_cu_1cbdc2134cuda3std6ranges3__45__cpo7advanceE,(_ZN34_INTERNAL_4a208e4d_4_k_cu_1cbdc2134cuda3std3__47nulloptE - _ZN34_INTERNAL_4a208e4d_4_k_cu_1cbdc2134cuda3std6ranges3__45__cpo7advanceE)
_ZN34_INTERNAL_4a208e4d_4_k_cu_1cbdc2134cuda3std6ranges3__45__cpo7advanceE:
	.zero		1
	.type		_ZN34_INTERNAL_4a208e4d_4_k_cu_1cbdc2134cuda3std3__47nulloptE,@object
	.size		_ZN34_INTERNAL_4a208e4d_4_k_cu_1cbdc2134cuda3std3__47nulloptE,(_ZN34_INTERNAL_4a208e4d_4_k_cu_1cbdc2134cuda3std6ranges3__45__cpo8distanceE - _ZN34_INTERNAL_4a208e4d_4_k_cu_1cbdc2134cuda3std3__47nulloptE)
_ZN34_INTERNAL_4a208e4d_4_k_cu_1cbdc2134cuda3std3__47nulloptE:
	.zero		1
	.type		_ZN34_INTERNAL_4a208e4d_4_k_cu_1cbdc2134cuda3std6ranges3__45__cpo8distanceE,@object
	.size		_ZN34_INTERNAL_4a208e4d_4_k_cu_1cbdc2134cuda3std6ranges3__45__cpo8distanceE,(_ZN34_INTERNAL_4a208e4d_4_k_cu_1cbdc2136thrust24THRUST_300001_SM_1000_NS12placeholders3_10E - _ZN34_INTERNAL_4a208e4d_4_k_cu_1cbdc2134cuda3std6ranges3__45__cpo8distanceE)
_ZN34_INTERNAL_4a208e4d_4_k_cu_1cbdc2134cuda3std6ranges3__45__cpo8distanceE:
	.zero		1
	.type		_ZN34_INTERNAL_4a208e4d_4_k_cu_1cbdc2136thrust24THRUST_300001_SM_1000_NS12placeholders3_10E,@object
	.size		_ZN34_INTERNAL_4a208e4d_4_k_cu_1cbdc2136thrust24THRUST_300001_SM_1000_NS12placeholders3_10E,(_ZN34_INTERNAL_4a208e4d_4_k_cu_1cbdc2134cuda3std3__419piecewise_constructE - _ZN34_INTERNAL_4a208e4d_4_k_cu_1cbdc2136thrust24THRUST_300001_SM_1000_NS12placeholders3_10E)
_ZN34_INTERNAL_4a208e4d_4_k_cu_1cbdc2136thrust24THRUST_300001_SM_1000_NS12placeholders3_10E:
	.zero		1
	.type		_ZN34_INTERNAL_4a208e4d_4_k_cu_1cbdc2134cuda3std3__419piecewise_constructE,@object
	.size		_ZN34_INTERNAL_4a208e4d_4_k_cu_1cbdc2134cuda3std3__419piecewise_constructE,(_ZN34_INTERNAL_4a208e4d_4_k_cu_1cbdc2134cuda3std6ranges3__45__cpo5cdataE - _ZN34_INTERNAL_4a208e4d_4_k_cu_1cbdc2134cuda3std3__419piecewise_constructE)
_ZN34_INTERNAL_4a208e4d_4_k_cu_1cbdc2134cuda3std3__419piecewise_constructE:
	.zero		1
	.type		_ZN34_INTERNAL_4a208e4d_4_k_cu_1cbdc2134cuda3std6ranges3__45__cpo5cdataE,@object
	.size		_ZN34_INTERNAL_4a208e4d_4_k_cu_1cbdc2134cuda3std6ranges3__45__cpo5cdataE,(_ZN34_INTERNAL_4a208e4d_4_k_cu_1cbdc2136thrust24THRUST_300001_SM_1000_NS12placeholders2_2E - _ZN34_INTERNAL_4a208e4d_4_k_cu_1cbdc2134cuda3std6ranges3__45__cpo5cdataE)
_ZN34_INTERNAL_4a208e4d_4_k_cu_1cbdc2134cuda3std6ranges3__45__cpo5cdataE:
	.zero		1
	.type		_ZN34_INTERNAL_4a208e4d_4_k_cu_1cbdc2136thrust24THRUST_300001_SM_1000_NS12placeholders2_2E,@object
	.size		_ZN34_INTERNAL_4a208e4d_4_k_cu_1cbdc2136thrust24THRUST_300001_SM_1000_NS12placeholders2_2E,(_ZN34_INTERNAL_4a208e4d_4_k_cu_1cbdc2134cuda3std3__45__cpo3endE - _ZN34_INTERNAL_4a208e4d_4_k_cu_1cbdc2136thrust24THRUST_300001_SM_1000_NS12placeholders2_2E)
_ZN34_INTERNAL_4a208e4d_4_k_cu_1cbdc2136thrust24THRUST_300001_SM_1000_NS12placeholders2_2E:
	.zero		1
	.type		_ZN34_INTERNAL_4a208e4d_4_k_cu_1cbdc2134cuda3std3__45__cpo3endE,@object
	.size		_ZN34_INTERNAL_4a208e4d_4_k_cu_1cbdc2134cuda3std3__45__cpo3endE,(_ZN34_INTERNAL_4a208e4d_4_k_cu_1cbdc2134cuda3std6ranges3__45__cpo3endE - _ZN34_INTERNAL_4a208e4d_4_k_cu_1cbdc2134cuda3std3__45__cpo3endE)
_ZN34_INTERNAL_4a208e4d_4_k_cu_1cbdc2134cuda3std3__45__cpo3endE:
	.zero		1
	.type		_ZN34_INTERNAL_4a208e4d_4_k_cu_1cbdc2134cuda3std6ranges3__45__cpo3endE,@object
	.size		_ZN34_INTERNAL_4a208e4d_4_k_cu_1cbdc2134cuda3std6ranges3__45__cpo3endE,(_ZN34_INTERNAL_4a208e4d_4_k_cu_1cbdc2136thrust24THRUST_300001_SM_1000_NS12placeholders2_6E - _ZN34_INTERNAL_4a208e4d_4_k_cu_1cbdc2134cuda3std6ranges3__45__cpo3endE)
_ZN34_INTERNAL_4a208e4d_4_k_cu_1cbdc2134cuda3std6ranges3__45__cpo3endE:
	.zero		1
	.type		_ZN34_INTERNAL_4a208e4d_4_k_cu_1cbdc2136thrust24THRUST_300001_SM_1000_NS12placeholders2_6E,@object
	.size		_ZN34_INTERNAL_4a208e4d_4_k_cu_1cbdc2136thrust24THRUST_300001_SM_1000_NS12placeholders2_6E,(_ZN34_INTERNAL_4a208e4d_4_k_cu_1cbdc2134cuda3std3__45__cpo4rendE - _ZN34_INTERNAL_4a208e4d_4_k_cu_1cbdc2136thrust24THRUST_300001_SM_1000_NS12placeholders2_6E)
_ZN34_INTERNAL_4a208e4d_4_k_cu_1cbdc2136thrust24THRUST_300001_SM_1000_NS12placeholders2_6E:
	.zero		1
	.type		_ZN34_INTERNAL_4a208e4d_4_k_cu_1cbdc2134cuda3std3__45__cpo4rendE,@object
	.size		_ZN34_INTERNAL_4a208e4d_4_k_cu_1cbdc2134cuda3std3__45__cpo4rendE,(_ZN34_INTERNAL_4a208e4d_4_k_cu_1cbdc2134cuda3std6ranges3__45__cpo9iter_swapE - _ZN34_INTERNAL_4a208e4d_4_k_cu_1cbdc2134cuda3std3__45__cpo4rendE)
_ZN34_INTERNAL_4a208e4d_4_k_cu_1cbdc2134cuda3std3__45__cpo4rendE:
	.zero		1
	.type		_ZN34_INTERNAL_4a208e4d_4_k_cu_1cbdc2134cuda3std6ranges3__45__cpo9iter_swapE,@object
	.size		_ZN34_INTERNAL_4a208e4d_4_k_cu_1cbdc2134cuda3std6ranges3__45__cpo9iter_swapE,(_ZN34_INTERNAL_4a208e4d_4_k_cu_1cbdc2134cuda3std3__48unexpectE - _ZN34_INTERNAL_4a208e4d_4_k_cu_1cbdc2134cuda3std6ranges3__45__cpo9iter_swapE)
_ZN34_INTERNAL_4a208e4d_4_k_cu_1cbdc2134cuda3std6ranges3__45__cpo9iter_swapE:
	.zero		1
	.type		_ZN34_INTERNAL_4a208e4d_4_k_cu_1cbdc2134cuda3std3__48unexpectE,@object
	.size		_ZN34_INTERNAL_4a208e4d_4_k_cu_1cbdc2134cuda3std3__48unexpectE,(_ZN34_INTERNAL_4a208e4d_4_k_cu_1cbdc2136thrust24THRUST_300001_SM_1000_NS8cuda_cub3parE - _ZN34_INTERNAL_4a208e4d_4_k_cu_1cbdc2134cuda3std3__48unexpectE)
_ZN34_INTERNAL_4a208e4d_4_k_cu_1cbdc2134cuda3std3__48unexpectE:
	.zero		1
	.type		_ZN34_INTERNAL_4a208e4d_4_k_cu_1cbdc2136thrust24THRUST_300001_SM_1000_NS8cuda_cub3parE,@object
	.size		_ZN34_INTERNAL_4a208e4d_4_k_cu_1cbdc2136thrust24THRUST_300001_SM_1000_NS8cuda_cub3parE,(_ZN34_INTERNAL_4a208e4d_4_k_cu_1cbdc2136thrust24THRUST_300001_SM_1000_NS12placeholders2_4E - _ZN34_INTERNAL_4a208e4d_4_k_cu_1cbdc2136thrust24THRUST_300001_SM_1000_NS8cuda_cub3parE)
_ZN34_INTERNAL_4a208e4d_4_k_cu_1cbdc2136thrust24THRUST_300001_SM_1000_NS8cuda_cub3parE:
	.zero		1
	.type		_ZN34_INTERNAL_4a208e4d_4_k_cu_1cbdc2136thrust24THRUST_300001_SM_1000_NS12placeholders2_4E,@object
	.size		_ZN34_INTERNAL_4a208e4d_4_k_cu_1cbdc2136thrust24THRUST_300001_SM_1000_NS12placeholders2_4E,(_ZN34_INTERNAL_4a208e4d_4_k_cu_1cbdc2134cuda3std3__45__cpo4cendE - _ZN34_INTERNAL_4a208e4d_4_k_cu_1cbdc2136thrust24THRUST_300001_SM_1000_NS12placeholders2_4E)
_ZN34_INTERNAL_4a208e4d_4_k_cu_1cbdc2136thrust24THRUST_300001_SM_1000_NS12placeholders2_4E:
	.zero		1
	.type		_ZN34_INTERNAL_4a208e4d_4_k_cu_1cbdc2134cuda3std3__45__cpo4cendE,@object
	.size		_ZN34_INTERNAL_4a208e4d_4_k_cu_1cbdc2134cuda3std3__45__cpo4cendE,(_ZN34_INTERNAL_4a208e4d_4_k_cu_1cbdc2134cuda3std6ranges3__45__cpo4cendE - _ZN34_INTERNAL_4a208e4d_4_k_cu_1cbdc2134cuda3std3__45__cpo4cendE)
_ZN34_INTERNAL_4a208e4d_4_k_cu_1cbdc2134cuda3std3__45__cpo4cendE:
	.zero		1
	.type		_ZN34_INTERNAL_4a208e4d_4_k_cu_1cbdc2134cuda3std6ranges3__45__cpo4cendE,@object
	.size		_ZN34_INTERNAL_4a208e4d_4_k_cu_1cbdc2134cuda3std6ranges3__45__cpo4cendE,(_ZN34_INTERNAL_4a208e4d_4_k_cu_1cbdc2134cuda3std3__420unreachable_sentinelE - _ZN34_INTERNAL_4a208e4d_4_k_cu_1cbdc2134cuda3std6ranges3__45__cpo4cendE)
_ZN34_INTERNAL_4a208e4d_4_k_cu_1cbdc2134cuda3std6ranges3__45__cpo4cendE:
	.zero		1
	.type		_ZN34_INTERNAL_4a208e4d_4_k_cu_1cbdc2134cuda3std3__420unreachable_sentinelE,@object
	.size		_ZN34_INTERNAL_4a208e4d_4_k_cu_1cbdc2134cuda3std3__420unreachable_sentinelE,(_ZN34_INTERNAL_4a208e4d_4_k_cu_1cbdc2134cuda3std6ranges3__45__cpo5ssizeE - _ZN34_INTERNAL_4a208e4d_4_k_cu_1cbdc2134cuda3std3__420unreachable_sentinelE)
_ZN34_INTERNAL_4a208e4d_4_k_cu_1cbdc2134cuda3std3__420unreachable_sentinelE:
	.zero		1
	.type		_ZN34_INTERNAL_4a208e4d_4_k_cu_1cbdc2134cuda3std6ranges3__45__cpo5ssizeE,@object
	.size		_ZN34_INTERNAL_4a208e4d_4_k_cu_1cbdc2134cuda3std6ranges3__45__cpo5ssizeE,(_ZN34_INTERNAL_4a208e4d_4_k_cu_1cbdc2136thrust24THRUST_300001_SM_1000_NS12placeholders2_8E - _ZN34_INTERNAL_4a208e4d_4_k_cu_1cbdc2134cuda3std6ranges3__45__cpo5ssizeE)
_ZN34_INTERNAL_4a208e4d_4_k_cu_1cbdc2134cuda3std6ranges3__45__cpo5ssizeE:
	.zero		1
	.type		_ZN34_INTERNAL_4a208e4d_4_k_cu_1cbdc2136thrust24THRUST_300001_SM_1000_NS12placeholders2_8E,@object
	.size		_ZN34_INTERNAL_4a208e4d_4_k_cu_1cbdc2136thrust24THRUST_300001_SM_1000_NS12placeholders2_8E,(_ZN34_INTERNAL_4a208e4d_4_k_cu_1cbdc2134cuda3std3__45__cpo5crendE - _ZN34_INTERNAL_4a208e4d_4_k_cu_1cbdc2136thrust24THRUST_300001_SM_1000_NS12placeholders2_8E)
_ZN34_INTERNAL_4a208e4d_4_k_cu_1cbdc2136thrust24THRUST_300001_SM_1000_NS12placeholders2_8E:
	.zero		1
	.type		_ZN34_INTERNAL_4a208e4d_4_k_cu_1cbdc2134cuda3std3__45__cpo5crendE,@object
	.size		_ZN34_INTERNAL_4a208e4d_4_k_cu_1cbdc2134cuda3std3__45__cpo5crendE,(_ZN34_INTERNAL_4a208e4d_4_k_cu_1cbdc2134cuda3std6ranges3__45__cpo4prevE - _ZN34_INTERNAL_4a208e4d_4_k_cu_1cbdc2134cuda3std3__45__cpo5crendE)
_ZN34_INTERNAL_4a208e4d_4_k_cu_1cbdc2134cuda3std3__45__cpo5crendE:
	.zero		1
	.type		_ZN34_INTERNAL_4a208e4d_4_k_cu_1cbdc2134cuda3std6ranges3__45__cpo4prevE,@object
	.size		_ZN34_INTERNAL_4a208e4d_4_k_cu_1cbdc2134cuda3std6ranges3__45__cpo4prevE,(_ZN34_INTERNAL_4a208e4d_4_k_cu_1cbdc2134cuda3std6ranges3__45__cpo9iter_moveE - _ZN34_INTERNAL_4a208e4d_4_k_cu_1cbdc2134cuda3std6ranges3__45__cpo4prevE)
_ZN34_INTERNAL_4a208e4d_4_k_cu_1cbdc2134cuda3std6ranges3__45__cpo4prevE:
	.zero		1
	.type		_ZN34_INTERNAL_4a208e4d_4_k_cu_1cbdc2134cuda3std6ranges3__45__cpo9iter_moveE,@object
	.size		_ZN34_INTERNAL_4a208e4d_4_k_cu_1cbdc2134cuda3std6ranges3__45__cpo9iter_moveE,(_ZN34_INTERNAL_4a208e4d_4_k_cu_1cbdc2136thrust24THRUST_300001_SM_1000_NS6system6detail10sequential3seqE - _ZN34_INTERNAL_4a208e4d_4_k_cu_1cbdc2134cuda3std6ranges3__45__cpo9iter_moveE)
_ZN34_INTERNAL_4a208e4d_4_k_cu_1cbdc2134cuda3std6ranges3__45__cpo9iter_moveE:
	.zero		1
	.type		_ZN34_INTERNAL_4a208e4d_4_k_cu_1cbdc2136thrust24THRUST_300001_SM_1000_NS6system6detail10sequential3seqE,@object
	.size		_ZN34_INTERNAL_4a208e4d_4_k_cu_1cbdc2136thrust24THRUST_300001_SM_1000_NS6system6detail10sequential3seqE,(.L_31 - _ZN34_INTERNAL_4a208e4d_4_k_cu_1cbdc2136thrust24THRUST_300001_SM_1000_NS6system6detail10sequential3seqE)
_ZN34_INTERNAL_4a208e4d_4_k_cu_1cbdc2136thrust24THRUST_300001_SM_1000_NS6system6detail10sequential3seqE:
	.zero		1
.L_31:


//--------------------- .nv.shared._Z5meanzPdPKdPKiS3_mimi --------------------------
	.section	.nv.shared._Z5meanzPdPKdPKiS3_mimi,"aw",@nobits
	.sectionflags	@""
	.align	16
	.zero		1024


//--------------------- .nv.shared._Z6normA2PKdS0_PdmS1_mimjj --------------------------
	.section	.nv.shared._Z6normA2PKdS0_PdmS1_mimjj,"aw",@nobits
	.sectionflags	@""
	.align	16
	.zero		1024


//--------------------- .nv.shared._Z6normA1PKdS0_PdmS1_mimjj --------------------------
	.section	.nv.shared._Z6normA1PKdS0_PdmS1_mimjj,"aw",@nobits
	.sectionflags	@""
	.align	16
	.zero		1024


//--------------------- .nv.shared._Z5normAPKdS0_PdmS1_mimjj --------------------------
	.section	.nv.shared._Z5normAPKdS0_PdmS1_mimjj,"aw",@nobits
	.sectionflags	@""
	.align	16
	.zero		1024


//--------------------- .nv.constant0._ZN3cub18CUB_300001_SM_10006detail11EmptyKernelIvEEvv --------------------------
	.section	.nv.constant0._ZN3cub18CUB_300001_SM_10006detail11EmptyKernelIvEEvv,"a",@progbits
	.sectionflags	@""
	.align	4
.nv.constant0._ZN3cub18CUB_300001_SM_10006detail11EmptyKernelIvEEvv:
	.zero		896


//--------------------- .nv.constant0._Z5meanzPdPKdPKiS3_mimi --------------------------
	.section	.nv.constant0._Z5meanzPdPKdPKiS3_mimi,"a",@progbits
	.sectionflags	@""
	.align	4
.nv.constant0._Z5meanzPdPKdPKiS3_mimi:
	.zero		956


//--------------------- .nv.constant0._Z6normA2PKdS0_PdmS1_mimjj --------------------------
	.section	.nv.constant0._Z6normA2PKdS0_PdmS1_mimjj,"a",@progbits
	.sectionflags	@""
	.align	4
.nv.constant0._Z6normA2PKdS0_PdmS1_mimjj:
	.zero		968


//--------------------- .nv.constant0._Z6normA1PKdS0_PdmS1_mimjj --------------------------
	.section	.nv.constant0._Z6normA1PKdS0_PdmS1_mimjj,"a",@progbits
	.sectionflags	@""
	.align	4
.nv.constant0._Z6normA1PKdS0_PdmS1_mimjj:
	.zero		968


//--------------------- .nv.constant0._Z5normAPKdS0_PdmS1_mimjj --------------------------
	.section	.nv.constant0._Z5normAPKdS0_PdmS1_mimjj,"a",@progbits
	.sectionflags	@""
	.align	4
.nv.constant0._Z5normAPKdS0_PdmS1_mimjj:
	.zero		968


//--------------------- SYMBOLS --------------------------

	.type		.nv.reservedSmem.offset0,@object
	.size		.nv.reservedSmem.offset0,0x4
	.type		.nv.reservedSmem.cap,@object
	.size		.nv.reservedSmem.cap,0x4
